//
// Generated by NVIDIA NVVM Compiler
//
// Compiler Build ID: CL-36424714
// Cuda compilation tools, release 13.0, V13.0.88
// Based on NVVM 20.0.0
//

.version 9.0
.target sm_100
.address_size 64

	// .globl	_Z26zion_cosmic_harmony_kernelPKjjmPjS1_PVi
.const .align 8 .u64 PHI_UINT64 = -7046029254386353131;
.const .align 4 .u32 PHI_UINT32 = -1640531527;

.visible .entry _Z26zion_cosmic_harmony_kernelPKjjmPjS1_PVi(
	.param .u64 .ptr .align 1 _Z26zion_cosmic_harmony_kernelPKjjmPjS1_PVi_param_0,
	.param .u32 _Z26zion_cosmic_harmony_kernelPKjjmPjS1_PVi_param_1,
	.param .u64 _Z26zion_cosmic_harmony_kernelPKjjmPjS1_PVi_param_2,
	.param .u64 .ptr .align 1 _Z26zion_cosmic_harmony_kernelPKjjmPjS1_PVi_param_3,
	.param .u64 .ptr .align 1 _Z26zion_cosmic_harmony_kernelPKjjmPjS1_PVi_param_4,
	.param .u64 .ptr .align 1 _Z26zion_cosmic_harmony_kernelPKjjmPjS1_PVi_param_5
)
{
	.reg .pred 	%p<17>;
	.reg .b32 	%r<542>;
	.reg .b64 	%rd<211>;

	ld.param.u64 	%rd16, [_Z26zion_cosmic_harmony_kernelPKjjmPjS1_PVi_param_0];
	ld.param.u32 	%r138, [_Z26zion_cosmic_harmony_kernelPKjjmPjS1_PVi_param_1];
	ld.param.u64 	%rd12, [_Z26zion_cosmic_harmony_kernelPKjjmPjS1_PVi_param_2];
	ld.param.u64 	%rd13, [_Z26zion_cosmic_harmony_kernelPKjjmPjS1_PVi_param_3];
	ld.param.u64 	%rd15, [_Z26zion_cosmic_harmony_kernelPKjjmPjS1_PVi_param_5];
	mov.u32 	%r139, %ctaid.x;
	mov.u32 	%r140, %ntid.x;
	mov.u32 	%r141, %tid.x;
	mad.lo.s32 	%r142, %r139, %r140, %r141;
	add.s32 	%r1, %r142, %r138;
	cvta.to.global.u64 	%rd17, %rd16;
	ld.global.u32 	%r143, [%rd17];
	ld.global.u32 	%r144, [%rd17+4];
	ld.global.u32 	%r145, [%rd17+8];
	ld.global.u32 	%r146, [%rd17+12];
	ld.global.u32 	%r147, [%rd17+16];
	ld.global.u32 	%r148, [%rd17+20];
	ld.global.u32 	%r149, [%rd17+24];
	ld.global.u32 	%r150, [%rd17+28];
	xor.b32  	%r506, %r143, 1779033703;
	xor.b32  	%r507, %r144, -1150833019;
	xor.b32  	%r508, %r145, 1013904242;
	xor.b32  	%r509, %r146, -1521486534;
	xor.b32  	%r510, %r147, 1359893119;
	xor.b32  	%r511, %r148, -1694144372;
	xor.b32  	%r512, %r149, 528734635;
	xor.b32  	%r513, %r150, 1541459225;
	mov.b32 	%r522, 0;
	mov.u32 	%r514, %r506;
	mov.u32 	%r515, %r507;
	mov.u32 	%r516, %r508;
	mov.u32 	%r517, %r509;
	mov.u32 	%r518, %r510;
	mov.u32 	%r519, %r511;
	mov.u32 	%r520, %r512;
	mov.u32 	%r521, %r513;
$L__BB0_1:
	shf.l.wrap.b32 	%r151, %r506, %r506, 7;
	xor.b32  	%r27, %r151, %r507;
	shf.l.wrap.b32 	%r152, %r507, %r507, 7;
	xor.b32  	%r28, %r152, %r508;
	shf.l.wrap.b32 	%r153, %r508, %r508, 7;
	xor.b32  	%r29, %r153, %r509;
	shf.l.wrap.b32 	%r154, %r509, %r509, 7;
	xor.b32  	%r30, %r154, %r510;
	shf.l.wrap.b32 	%r155, %r510, %r510, 7;
	xor.b32  	%r31, %r155, %r511;
	shf.l.wrap.b32 	%r156, %r511, %r511, 7;
	xor.b32  	%r32, %r156, %r512;
	shf.l.wrap.b32 	%r157, %r512, %r512, 7;
	xor.b32  	%r33, %r157, %r513;
	shf.l.wrap.b32 	%r158, %r513, %r513, 7;
	xor.b32  	%r34, %r158, %r514;
	shf.l.wrap.b32 	%r159, %r514, %r514, 7;
	xor.b32  	%r35, %r159, %r515;
	shf.l.wrap.b32 	%r160, %r515, %r515, 7;
	xor.b32  	%r36, %r160, %r516;
	shf.l.wrap.b32 	%r161, %r516, %r516, 7;
	xor.b32  	%r37, %r161, %r517;
	shf.l.wrap.b32 	%r162, %r517, %r517, 7;
	xor.b32  	%r38, %r162, %r518;
	shf.l.wrap.b32 	%r163, %r518, %r518, 7;
	xor.b32  	%r39, %r163, %r519;
	shf.l.wrap.b32 	%r164, %r519, %r519, 7;
	xor.b32  	%r40, %r164, %r520;
	shf.l.wrap.b32 	%r165, %r520, %r520, 7;
	xor.b32  	%r41, %r165, %r521;
	shf.l.wrap.b32 	%r166, %r521, %r521, 7;
	xor.b32  	%r42, %r166, %r27;
	setp.eq.s32 	%p1, %r522, 6;
	@%p1 bra 	$L__BB0_3;
	shf.l.wrap.b32 	%r167, %r27, %r27, 7;
	xor.b32  	%r506, %r167, %r28;
	shf.l.wrap.b32 	%r168, %r28, %r28, 7;
	xor.b32  	%r507, %r168, %r29;
	shf.l.wrap.b32 	%r169, %r29, %r29, 7;
	xor.b32  	%r508, %r169, %r30;
	shf.l.wrap.b32 	%r170, %r30, %r30, 7;
	xor.b32  	%r509, %r170, %r31;
	shf.l.wrap.b32 	%r171, %r31, %r31, 7;
	xor.b32  	%r510, %r171, %r32;
	shf.l.wrap.b32 	%r172, %r32, %r32, 7;
	xor.b32  	%r511, %r172, %r33;
	shf.l.wrap.b32 	%r173, %r33, %r33, 7;
	xor.b32  	%r512, %r173, %r34;
	shf.l.wrap.b32 	%r174, %r34, %r34, 7;
	xor.b32  	%r513, %r174, %r35;
	shf.l.wrap.b32 	%r175, %r35, %r35, 7;
	xor.b32  	%r514, %r175, %r36;
	shf.l.wrap.b32 	%r176, %r36, %r36, 7;
	xor.b32  	%r515, %r176, %r37;
	shf.l.wrap.b32 	%r177, %r37, %r37, 7;
	xor.b32  	%r516, %r177, %r38;
	shf.l.wrap.b32 	%r178, %r38, %r38, 7;
	xor.b32  	%r517, %r178, %r39;
	shf.l.wrap.b32 	%r179, %r39, %r39, 7;
	xor.b32  	%r518, %r179, %r40;
	shf.l.wrap.b32 	%r180, %r40, %r40, 7;
	xor.b32  	%r519, %r180, %r41;
	shf.l.wrap.b32 	%r181, %r41, %r41, 7;
	xor.b32  	%r520, %r181, %r42;
	shf.l.wrap.b32 	%r182, %r42, %r42, 7;
	xor.b32  	%r521, %r182, %r506;
	add.s32 	%r522, %r522, 2;
	bra.uni 	$L__BB0_1;
$L__BB0_3:
	ld.const.u64 	%rd1, [PHI_UINT64];
	cvt.u32.u64 	%r184, %rd1;
	xor.b32  	%r185, %r27, %r184;
	xor.b32  	%r186, %r185, %r35;
	shf.l.wrap.b32 	%r187, %r186, %r186, 3;
	shr.u64 	%rd18, %rd1, 8;
	cvt.u32.u64 	%r188, %rd18;
	xor.b32  	%r189, %r28, %r188;
	xor.b32  	%r190, %r189, %r36;
	shf.l.wrap.b32 	%r191, %r190, %r190, 3;
	xor.b32  	%r192, %r191, %r187;
	shr.u64 	%rd19, %rd1, 16;
	cvt.u32.u64 	%r193, %rd19;
	xor.b32  	%r194, %r29, %r193;
	xor.b32  	%r195, %r194, %r37;
	shf.l.wrap.b32 	%r196, %r195, %r195, 3;
	xor.b32  	%r197, %r196, %r192;
	shr.u64 	%rd20, %rd1, 24;
	cvt.u32.u64 	%r198, %rd20;
	xor.b32  	%r199, %r30, %r198;
	xor.b32  	%r200, %r199, %r38;
	shf.l.wrap.b32 	%r201, %r200, %r200, 3;
	xor.b32  	%r202, %r201, %r197;
	{ .reg .b32 tmp; mov.b64 {tmp, %r203}, %rd1; }
	xor.b32  	%r204, %r31, %r203;
	xor.b32  	%r205, %r204, %r39;
	shf.l.wrap.b32 	%r206, %r205, %r205, 3;
	xor.b32  	%r207, %r206, %r202;
	shr.u64 	%rd21, %rd1, 40;
	cvt.u32.u64 	%r208, %rd21;
	xor.b32  	%r209, %r32, %r208;
	xor.b32  	%r210, %r209, %r40;
	shf.l.wrap.b32 	%r211, %r210, %r210, 3;
	xor.b32  	%r212, %r211, %r207;
	shr.u64 	%rd22, %rd1, 48;
	cvt.u32.u64 	%r213, %rd22;
	xor.b32  	%r214, %r33, %r213;
	xor.b32  	%r215, %r214, %r41;
	shf.l.wrap.b32 	%r216, %r215, %r215, 3;
	xor.b32  	%r217, %r216, %r212;
	shr.u64 	%rd23, %rd1, 56;
	cvt.u32.u64 	%r218, %rd23;
	xor.b32  	%r219, %r34, %r218;
	xor.b32  	%r220, %r219, %r42;
	shf.l.wrap.b32 	%r221, %r220, %r220, 3;
	xor.b32  	%r222, %r192, %r184;
	shf.l.wrap.b32 	%r223, %r222, %r222, 3;
	xor.b32  	%r224, %r197, %r188;
	shf.l.wrap.b32 	%r225, %r224, %r224, 3;
	xor.b32  	%r226, %r225, %r223;
	xor.b32  	%r227, %r202, %r193;
	shf.l.wrap.b32 	%r228, %r227, %r227, 3;
	xor.b32  	%r229, %r228, %r226;
	xor.b32  	%r230, %r207, %r198;
	shf.l.wrap.b32 	%r231, %r230, %r230, 3;
	xor.b32  	%r232, %r231, %r229;
	xor.b32  	%r233, %r212, %r203;
	shf.l.wrap.b32 	%r234, %r233, %r233, 3;
	xor.b32  	%r235, %r234, %r232;
	xor.b32  	%r236, %r217, %r208;
	shf.l.wrap.b32 	%r237, %r217, %r236, 3;
	xor.b32  	%r238, %r237, %r235;
	xor.b32  	%r239, %r221, %r213;
	xor.b32  	%r240, %r239, %r217;
	shf.l.wrap.b32 	%r241, %r240, %r240, 3;
	xor.b32  	%r242, %r241, %r238;
	xor.b32  	%r243, %r187, %r218;
	shf.l.wrap.b32 	%r244, %r187, %r243, 3;
	xor.b32  	%r245, %r226, %r184;
	shf.l.wrap.b32 	%r246, %r245, %r245, 3;
	xor.b32  	%r247, %r229, %r188;
	shf.l.wrap.b32 	%r248, %r247, %r247, 3;
	xor.b32  	%r249, %r248, %r246;
	xor.b32  	%r250, %r232, %r193;
	shf.l.wrap.b32 	%r251, %r250, %r250, 3;
	xor.b32  	%r252, %r251, %r249;
	xor.b32  	%r253, %r235, %r198;
	shf.l.wrap.b32 	%r254, %r253, %r253, 3;
	xor.b32  	%r255, %r254, %r252;
	xor.b32  	%r256, %r238, %r203;
	shf.l.wrap.b32 	%r257, %r256, %r256, 3;
	xor.b32  	%r258, %r257, %r255;
	xor.b32  	%r259, %r242, %r208;
	shf.l.wrap.b32 	%r260, %r242, %r259, 3;
	xor.b32  	%r261, %r260, %r258;
	xor.b32  	%r262, %r244, %r213;
	xor.b32  	%r263, %r262, %r242;
	shf.l.wrap.b32 	%r264, %r263, %r263, 3;
	xor.b32  	%r265, %r264, %r261;
	xor.b32  	%r266, %r223, %r218;
	shf.l.wrap.b32 	%r267, %r223, %r266, 3;
	xor.b32  	%r268, %r249, %r184;
	shf.l.wrap.b32 	%r269, %r268, %r268, 3;
	xor.b32  	%r270, %r252, %r188;
	shf.l.wrap.b32 	%r271, %r270, %r270, 3;
	xor.b32  	%r272, %r271, %r269;
	xor.b32  	%r273, %r255, %r193;
	shf.l.wrap.b32 	%r274, %r273, %r273, 3;
	xor.b32  	%r275, %r274, %r272;
	xor.b32  	%r276, %r258, %r198;
	shf.l.wrap.b32 	%r277, %r276, %r276, 3;
	xor.b32  	%r278, %r277, %r275;
	xor.b32  	%r279, %r261, %r203;
	shf.l.wrap.b32 	%r280, %r279, %r279, 3;
	xor.b32  	%r281, %r280, %r278;
	xor.b32  	%r282, %r265, %r208;
	shf.l.wrap.b32 	%r283, %r265, %r282, 3;
	xor.b32  	%r284, %r283, %r281;
	xor.b32  	%r285, %r267, %r213;
	xor.b32  	%r286, %r285, %r265;
	shf.l.wrap.b32 	%r287, %r286, %r286, 3;
	xor.b32  	%r288, %r287, %r284;
	xor.b32  	%r289, %r246, %r218;
	shf.l.wrap.b32 	%r290, %r246, %r289, 3;
	xor.b32  	%r291, %r290, %r288;
	xor.b32  	%r292, %r272, %r203;
	xor.b32  	%r293, %r275, %r208;
	xor.b32  	%r294, %r278, %r213;
	xor.b32  	%r295, %r281, %r218;
	ld.const.u32 	%r60, [PHI_UINT32];
	shf.l.wrap.b32 	%r296, %r272, %r272, 1;
	xor.b32  	%r297, %r296, %r60;
	xor.b32  	%r298, %r297, %r272;
	shf.l.wrap.b32 	%r299, %r275, %r275, 1;
	shr.u32 	%r300, %r60, 1;
	xor.b32  	%r301, %r299, %r300;
	xor.b32  	%r302, %r301, %r275;
	shf.l.wrap.b32 	%r303, %r278, %r278, 1;
	shr.u32 	%r304, %r60, 2;
	xor.b32  	%r305, %r303, %r304;
	xor.b32  	%r306, %r305, %r278;
	shf.l.wrap.b32 	%r307, %r281, %r281, 1;
	shr.u32 	%r308, %r60, 3;
	xor.b32  	%r309, %r307, %r308;
	xor.b32  	%r310, %r309, %r281;
	shf.l.wrap.b32 	%r311, %r284, %r284, 1;
	shr.u32 	%r312, %r60, 4;
	xor.b32  	%r313, %r311, %r312;
	xor.b32  	%r314, %r313, %r284;
	shf.l.wrap.b32 	%r315, %r288, %r288, 1;
	shr.u32 	%r316, %r60, 5;
	xor.b32  	%r317, %r315, %r316;
	xor.b32  	%r318, %r317, %r288;
	shf.l.wrap.b32 	%r319, %r291, %r291, 1;
	shr.u32 	%r320, %r60, 6;
	xor.b32  	%r321, %r319, %r320;
	xor.b32  	%r322, %r321, %r291;
	shf.l.wrap.b32 	%r323, %r268, %r268, 4;
	shr.u32 	%r324, %r60, 7;
	xor.b32  	%r325, %r323, %r324;
	xor.b32  	%r326, %r325, %r269;
	shf.l.wrap.b32 	%r327, %r292, %r292, 1;
	shr.u32 	%r328, %r60, 8;
	xor.b32  	%r329, %r327, %r328;
	xor.b32  	%r330, %r329, %r292;
	shf.l.wrap.b32 	%r331, %r275, %r293, 1;
	shr.u32 	%r332, %r60, 9;
	xor.b32  	%r333, %r331, %r332;
	xor.b32  	%r334, %r333, %r293;
	shf.l.wrap.b32 	%r335, %r278, %r294, 1;
	shr.u32 	%r336, %r60, 10;
	xor.b32  	%r337, %r335, %r336;
	xor.b32  	%r338, %r337, %r294;
	shf.l.wrap.b32 	%r339, %r281, %r295, 1;
	shr.u32 	%r340, %r60, 11;
	xor.b32  	%r341, %r339, %r340;
	xor.b32  	%r342, %r341, %r295;
	shf.l.wrap.b32 	%r343, %r298, %r298, 1;
	xor.b32  	%r344, %r343, %r312;
	xor.b32  	%r345, %r344, %r298;
	shf.l.wrap.b32 	%r346, %r302, %r302, 1;
	xor.b32  	%r347, %r346, %r316;
	xor.b32  	%r348, %r347, %r302;
	shf.l.wrap.b32 	%r349, %r306, %r306, 1;
	xor.b32  	%r350, %r349, %r320;
	xor.b32  	%r351, %r350, %r306;
	shf.l.wrap.b32 	%r352, %r310, %r310, 1;
	xor.b32  	%r353, %r352, %r324;
	xor.b32  	%r354, %r353, %r310;
	shf.l.wrap.b32 	%r355, %r314, %r314, 1;
	xor.b32  	%r356, %r355, %r328;
	xor.b32  	%r357, %r356, %r314;
	shf.l.wrap.b32 	%r358, %r318, %r318, 1;
	xor.b32  	%r359, %r358, %r332;
	xor.b32  	%r360, %r359, %r318;
	shf.l.wrap.b32 	%r361, %r322, %r322, 1;
	xor.b32  	%r362, %r361, %r336;
	xor.b32  	%r363, %r362, %r322;
	shf.l.wrap.b32 	%r364, %r326, %r326, 1;
	xor.b32  	%r365, %r364, %r340;
	xor.b32  	%r366, %r365, %r326;
	shf.l.wrap.b32 	%r367, %r330, %r330, 1;
	shr.u32 	%r368, %r60, 12;
	xor.b32  	%r369, %r367, %r368;
	xor.b32  	%r370, %r369, %r330;
	shf.l.wrap.b32 	%r371, %r334, %r334, 1;
	shr.u32 	%r372, %r60, 13;
	xor.b32  	%r373, %r371, %r372;
	xor.b32  	%r374, %r373, %r334;
	shf.l.wrap.b32 	%r375, %r338, %r338, 1;
	shr.u32 	%r376, %r60, 14;
	xor.b32  	%r377, %r375, %r376;
	xor.b32  	%r378, %r377, %r338;
	shf.l.wrap.b32 	%r379, %r342, %r342, 1;
	shr.u32 	%r380, %r60, 15;
	xor.b32  	%r381, %r379, %r380;
	xor.b32  	%r382, %r381, %r342;
	shr.u32 	%r383, %r60, 16;
	shr.u32 	%r384, %r60, 17;
	shr.u32 	%r385, %r60, 18;
	shr.u32 	%r386, %r60, 19;
	shf.l.wrap.b32 	%r387, %r357, %r357, 1;
	shf.l.wrap.b32 	%r388, %r360, %r360, 1;
	shf.l.wrap.b32 	%r389, %r363, %r363, 1;
	shf.l.wrap.b32 	%r390, %r366, %r366, 1;
	shl.b32 	%r391, %r383, 1;
	shr.u32 	%r392, %r60, 20;
	xor.b32  	%r393, %r391, %r392;
	shl.b32 	%r394, %r384, 1;
	shr.u32 	%r395, %r60, 21;
	xor.b32  	%r396, %r394, %r395;
	shl.b32 	%r397, %r385, 1;
	shr.u32 	%r398, %r60, 22;
	xor.b32  	%r399, %r397, %r398;
	shl.b32 	%r400, %r386, 1;
	shr.u32 	%r401, %r60, 23;
	xor.b32  	%r402, %r400, %r401;
	xor.b32  	%r403, %r370, %r345;
	shf.l.wrap.b32 	%r404, %r403, %r403, 1;
	xor.b32  	%r405, %r404, %r383;
	xor.b32  	%r406, %r405, %r370;
	xor.b32  	%r407, %r406, %r328;
	xor.b32  	%r408, %r407, %r345;
	xor.b32  	%r409, %r374, %r348;
	shf.l.wrap.b32 	%r410, %r409, %r409, 1;
	xor.b32  	%r411, %r410, %r384;
	xor.b32  	%r412, %r411, %r374;
	xor.b32  	%r413, %r412, %r332;
	xor.b32  	%r414, %r413, %r348;
	xor.b32  	%r415, %r378, %r351;
	shf.l.wrap.b32 	%r416, %r415, %r415, 1;
	xor.b32  	%r417, %r416, %r385;
	xor.b32  	%r418, %r417, %r378;
	xor.b32  	%r419, %r418, %r336;
	xor.b32  	%r420, %r419, %r351;
	xor.b32  	%r421, %r382, %r354;
	shf.l.wrap.b32 	%r422, %r421, %r421, 1;
	xor.b32  	%r423, %r422, %r386;
	xor.b32  	%r424, %r423, %r382;
	xor.b32  	%r425, %r424, %r340;
	xor.b32  	%r426, %r425, %r354;
	xor.b32  	%r427, %r393, %r387;
	xor.b32  	%r428, %r427, %r383;
	xor.b32  	%r429, %r428, %r368;
	xor.b32  	%r430, %r429, %r357;
	xor.b32  	%r431, %r396, %r388;
	xor.b32  	%r432, %r431, %r384;
	xor.b32  	%r433, %r432, %r372;
	xor.b32  	%r434, %r433, %r360;
	xor.b32  	%r435, %r399, %r389;
	xor.b32  	%r436, %r435, %r385;
	xor.b32  	%r437, %r436, %r376;
	xor.b32  	%r438, %r437, %r363;
	xor.b32  	%r439, %r402, %r390;
	xor.b32  	%r440, %r439, %r386;
	xor.b32  	%r441, %r440, %r380;
	xor.b32  	%r442, %r441, %r366;
	shl.b64 	%rd24, %rd1, 1;
	mul.lo.s64 	%rd25, %rd1, 3;
	shl.b64 	%rd26, %rd1, 2;
	mul.lo.s64 	%rd27, %rd1, 5;
	mul.lo.s64 	%rd28, %rd1, 6;
	mul.lo.s64 	%rd29, %rd1, 7;
	shl.b64 	%rd30, %rd1, 3;
	cvt.u64.u32 	%rd31, %r408;
	shl.b64 	%rd32, %rd31, 32;
	cvt.u64.u32 	%rd33, %r414;
	or.b64  	%rd34, %rd32, %rd33;
	xor.b64  	%rd35, %rd34, %rd1;
	mul.lo.s64 	%rd36, %rd35, %rd1;
	shr.u64 	%rd37, %rd35, 32;
	xor.b64  	%rd38, %rd36, %rd37;
	shl.b64 	%rd39, %rd33, 32;
	cvt.u64.u32 	%rd40, %r420;
	or.b64  	%rd41, %rd39, %rd40;
	xor.b64  	%rd42, %rd41, %rd24;
	mul.lo.s64 	%rd43, %rd42, %rd1;
	shr.u64 	%rd44, %rd42, 32;
	xor.b64  	%rd45, %rd43, %rd44;
	xor.b64  	%rd46, %rd45, %rd38;
	shl.b64 	%rd47, %rd40, 32;
	cvt.u64.u32 	%rd48, %r426;
	or.b64  	%rd49, %rd47, %rd48;
	xor.b64  	%rd50, %rd49, %rd25;
	mul.lo.s64 	%rd51, %rd50, %rd1;
	shr.u64 	%rd52, %rd50, 32;
	xor.b64  	%rd53, %rd51, %rd52;
	xor.b64  	%rd54, %rd53, %rd46;
	shl.b64 	%rd55, %rd48, 32;
	cvt.u64.u32 	%rd56, %r430;
	or.b64  	%rd57, %rd55, %rd56;
	xor.b64  	%rd58, %rd57, %rd26;
	mul.lo.s64 	%rd59, %rd58, %rd1;
	shr.u64 	%rd60, %rd58, 32;
	xor.b64  	%rd61, %rd59, %rd60;
	xor.b64  	%rd62, %rd61, %rd54;
	shl.b64 	%rd63, %rd56, 32;
	cvt.u64.u32 	%rd64, %r434;
	or.b64  	%rd65, %rd63, %rd64;
	xor.b64  	%rd66, %rd65, %rd27;
	mul.lo.s64 	%rd67, %rd66, %rd1;
	shr.u64 	%rd68, %rd66, 32;
	xor.b64  	%rd69, %rd67, %rd68;
	xor.b64  	%rd70, %rd69, %rd62;
	shl.b64 	%rd71, %rd64, 32;
	cvt.u64.u32 	%rd72, %r438;
	or.b64  	%rd73, %rd71, %rd72;
	xor.b64  	%rd74, %rd73, %rd28;
	mul.lo.s64 	%rd75, %rd74, %rd1;
	shr.u64 	%rd76, %rd74, 32;
	xor.b64  	%rd77, %rd75, %rd76;
	xor.b64  	%rd78, %rd77, %rd70;
	shl.b64 	%rd79, %rd72, 32;
	cvt.u64.u32 	%rd80, %r442;
	or.b64  	%rd81, %rd79, %rd80;
	xor.b64  	%rd82, %rd81, %rd29;
	mul.lo.s64 	%rd83, %rd82, %rd1;
	shr.u64 	%rd84, %rd82, 32;
	xor.b64  	%rd85, %rd83, %rd84;
	xor.b64  	%rd86, %rd85, %rd78;
	shl.b64 	%rd87, %rd80, 32;
	or.b64  	%rd88, %rd87, %rd31;
	xor.b64  	%rd89, %rd88, %rd30;
	mul.lo.s64 	%rd90, %rd89, %rd1;
	shr.u64 	%rd91, %rd89, 32;
	xor.b64  	%rd92, %rd90, %rd91;
	xor.b64  	%rd93, %rd49, %rd38;
	mul.lo.s64 	%rd94, %rd93, %rd1;
	shr.u64 	%rd95, %rd93, 32;
	xor.b64  	%rd96, %rd94, %rd95;
	xor.b64  	%rd97, %rd57, %rd46;
	mul.lo.s64 	%rd98, %rd97, %rd1;
	shr.u64 	%rd99, %rd97, 32;
	xor.b64  	%rd100, %rd98, %rd99;
	xor.b64  	%rd101, %rd100, %rd96;
	xor.b64  	%rd102, %rd65, %rd54;
	mul.lo.s64 	%rd103, %rd102, %rd1;
	shr.u64 	%rd104, %rd102, 32;
	xor.b64  	%rd105, %rd103, %rd104;
	xor.b64  	%rd106, %rd105, %rd101;
	xor.b64  	%rd107, %rd73, %rd62;
	mul.lo.s64 	%rd108, %rd107, %rd1;
	shr.u64 	%rd109, %rd107, 32;
	xor.b64  	%rd110, %rd108, %rd109;
	xor.b64  	%rd111, %rd110, %rd106;
	xor.b64  	%rd112, %rd81, %rd70;
	mul.lo.s64 	%rd113, %rd112, %rd1;
	shr.u64 	%rd114, %rd112, 32;
	xor.b64  	%rd115, %rd113, %rd114;
	xor.b64  	%rd116, %rd115, %rd111;
	xor.b64  	%rd117, %rd88, %rd78;
	mul.lo.s64 	%rd118, %rd117, %rd1;
	shr.u64 	%rd119, %rd117, 32;
	xor.b64  	%rd120, %rd118, %rd119;
	xor.b64  	%rd121, %rd120, %rd116;
	xor.b64  	%rd122, %rd34, %rd86;
	mul.lo.s64 	%rd123, %rd122, %rd1;
	shr.u64 	%rd124, %rd122, 32;
	xor.b64  	%rd125, %rd123, %rd124;
	xor.b64  	%rd126, %rd125, %rd121;
	xor.b64  	%rd127, %rd92, %rd41;
	xor.b64  	%rd128, %rd127, %rd86;
	mul.lo.s64 	%rd129, %rd128, %rd1;
	shr.u64 	%rd130, %rd128, 32;
	xor.b64  	%rd131, %rd129, %rd130;
	xor.b64  	%rd132, %rd65, %rd96;
	mul.lo.s64 	%rd133, %rd132, %rd1;
	shr.u64 	%rd134, %rd132, 32;
	xor.b64  	%rd135, %rd133, %rd134;
	xor.b64  	%rd136, %rd73, %rd101;
	mul.lo.s64 	%rd137, %rd136, %rd1;
	shr.u64 	%rd138, %rd136, 32;
	xor.b64  	%rd139, %rd137, %rd138;
	xor.b64  	%rd140, %rd139, %rd135;
	xor.b64  	%rd141, %rd81, %rd106;
	mul.lo.s64 	%rd142, %rd141, %rd1;
	shr.u64 	%rd143, %rd141, 32;
	xor.b64  	%rd144, %rd142, %rd143;
	xor.b64  	%rd145, %rd144, %rd140;
	xor.b64  	%rd146, %rd88, %rd111;
	mul.lo.s64 	%rd147, %rd146, %rd1;
	shr.u64 	%rd148, %rd146, 32;
	xor.b64  	%rd149, %rd147, %rd148;
	xor.b64  	%rd150, %rd149, %rd145;
	xor.b64  	%rd151, %rd34, %rd116;
	mul.lo.s64 	%rd152, %rd151, %rd1;
	shr.u64 	%rd153, %rd151, 32;
	xor.b64  	%rd154, %rd152, %rd153;
	xor.b64  	%rd155, %rd154, %rd150;
	xor.b64  	%rd156, %rd41, %rd121;
	mul.lo.s64 	%rd157, %rd156, %rd1;
	shr.u64 	%rd158, %rd156, 32;
	xor.b64  	%rd159, %rd157, %rd158;
	xor.b64  	%rd160, %rd159, %rd155;
	xor.b64  	%rd161, %rd49, %rd126;
	mul.lo.s64 	%rd162, %rd161, %rd1;
	shr.u64 	%rd163, %rd161, 32;
	xor.b64  	%rd164, %rd162, %rd163;
	xor.b64  	%rd165, %rd164, %rd160;
	xor.b64  	%rd166, %rd131, %rd57;
	xor.b64  	%rd167, %rd166, %rd126;
	mul.lo.s64 	%rd168, %rd167, %rd1;
	shr.u64 	%rd169, %rd167, 32;
	xor.b64  	%rd170, %rd168, %rd169;
	xor.b64  	%rd171, %rd81, %rd135;
	mul.lo.s64 	%rd172, %rd171, %rd1;
	mov.b64 	{%r443, %r444}, %rd172;
	shr.u64 	%rd173, %rd171, 32;
	xor.b64  	%rd174, %rd172, %rd173;
	xor.b64  	%rd175, %rd88, %rd140;
	mul.lo.s64 	%rd2, %rd175, %rd1;
	shr.u64 	%rd176, %rd175, 32;
	xor.b64  	%rd3, %rd2, %rd176;
	xor.b64  	%rd177, %rd3, %rd174;
	mov.b64 	{%r445, %r446}, %rd177;
	xor.b64  	%rd178, %rd34, %rd145;
	mul.lo.s64 	%rd179, %rd178, %rd1;
	shr.u64 	%rd180, %rd178, 32;
	xor.b64  	%rd181, %rd179, %rd180;
	xor.b64  	%rd182, %rd181, %rd177;
	mov.b64 	{%r447, %r448}, %rd182;
	xor.b64  	%rd183, %rd41, %rd150;
	mul.lo.s64 	%rd4, %rd183, %rd1;
	shr.u64 	%rd184, %rd183, 32;
	xor.b64  	%rd5, %rd4, %rd184;
	xor.b64  	%rd185, %rd5, %rd182;
	mov.b64 	{%r449, %r450}, %rd185;
	xor.b64  	%rd6, %rd57, %rd160;
	xor.b64  	%rd186, %rd170, %rd165;
	xor.b64  	%rd7, %rd186, %rd73;
	cvt.u32.u64 	%r451, %rd174;
	xor.b32  	%r523, %r451, 1779033703;
	xor.b32  	%r524, %r444, -1150833019;
	xor.b32  	%r525, %r445, 1013904242;
	xor.b32  	%r526, %r446, -1521486534;
	xor.b32  	%r527, %r447, 1359893119;
	xor.b32  	%r528, %r448, -1694144372;
	xor.b32  	%r529, %r449, 528734635;
	xor.b32  	%r530, %r450, 1541459225;
	mov.b32 	%r539, 0;
	mov.u32 	%r531, %r523;
	mov.u32 	%r532, %r524;
	mov.u32 	%r533, %r525;
	mov.u32 	%r534, %r526;
	mov.u32 	%r535, %r527;
	mov.u32 	%r536, %r528;
	mov.u32 	%r537, %r529;
	mov.u32 	%r538, %r530;
$L__BB0_4:
	shf.l.wrap.b32 	%r452, %r523, %r523, 7;
	xor.b32  	%r86, %r452, %r524;
	shf.l.wrap.b32 	%r453, %r524, %r524, 7;
	xor.b32  	%r87, %r453, %r525;
	shf.l.wrap.b32 	%r454, %r525, %r525, 7;
	xor.b32  	%r88, %r454, %r526;
	shf.l.wrap.b32 	%r455, %r526, %r526, 7;
	xor.b32  	%r89, %r455, %r527;
	shf.l.wrap.b32 	%r456, %r527, %r527, 7;
	xor.b32  	%r90, %r456, %r528;
	shf.l.wrap.b32 	%r457, %r528, %r528, 7;
	xor.b32  	%r91, %r457, %r529;
	shf.l.wrap.b32 	%r458, %r529, %r529, 7;
	xor.b32  	%r92, %r458, %r530;
	shf.l.wrap.b32 	%r459, %r530, %r530, 7;
	xor.b32  	%r93, %r459, %r531;
	shf.l.wrap.b32 	%r460, %r531, %r531, 7;
	xor.b32  	%r94, %r460, %r532;
	shf.l.wrap.b32 	%r461, %r532, %r532, 7;
	xor.b32  	%r95, %r461, %r533;
	shf.l.wrap.b32 	%r462, %r533, %r533, 7;
	xor.b32  	%r96, %r462, %r534;
	shf.l.wrap.b32 	%r463, %r534, %r534, 7;
	xor.b32  	%r97, %r463, %r535;
	shf.l.wrap.b32 	%r464, %r535, %r535, 7;
	xor.b32  	%r98, %r464, %r536;
	shf.l.wrap.b32 	%r465, %r536, %r536, 7;
	xor.b32  	%r99, %r465, %r537;
	shf.l.wrap.b32 	%r466, %r537, %r537, 7;
	xor.b32  	%r100, %r466, %r538;
	shf.l.wrap.b32 	%r467, %r538, %r538, 7;
	xor.b32  	%r101, %r467, %r86;
	setp.eq.s32 	%p2, %r539, 6;
	@%p2 bra 	$L__BB0_6;
	shf.l.wrap.b32 	%r468, %r86, %r86, 7;
	xor.b32  	%r523, %r468, %r87;
	shf.l.wrap.b32 	%r469, %r87, %r87, 7;
	xor.b32  	%r524, %r469, %r88;
	shf.l.wrap.b32 	%r470, %r88, %r88, 7;
	xor.b32  	%r525, %r470, %r89;
	shf.l.wrap.b32 	%r471, %r89, %r89, 7;
	xor.b32  	%r526, %r471, %r90;
	shf.l.wrap.b32 	%r472, %r90, %r90, 7;
	xor.b32  	%r527, %r472, %r91;
	shf.l.wrap.b32 	%r473, %r91, %r91, 7;
	xor.b32  	%r528, %r473, %r92;
	shf.l.wrap.b32 	%r474, %r92, %r92, 7;
	xor.b32  	%r529, %r474, %r93;
	shf.l.wrap.b32 	%r475, %r93, %r93, 7;
	xor.b32  	%r530, %r475, %r94;
	shf.l.wrap.b32 	%r476, %r94, %r94, 7;
	xor.b32  	%r531, %r476, %r95;
	shf.l.wrap.b32 	%r477, %r95, %r95, 7;
	xor.b32  	%r532, %r477, %r96;
	shf.l.wrap.b32 	%r478, %r96, %r96, 7;
	xor.b32  	%r533, %r478, %r97;
	shf.l.wrap.b32 	%r479, %r97, %r97, 7;
	xor.b32  	%r534, %r479, %r98;
	shf.l.wrap.b32 	%r480, %r98, %r98, 7;
	xor.b32  	%r535, %r480, %r99;
	shf.l.wrap.b32 	%r481, %r99, %r99, 7;
	xor.b32  	%r536, %r481, %r100;
	shf.l.wrap.b32 	%r482, %r100, %r100, 7;
	xor.b32  	%r537, %r482, %r101;
	shf.l.wrap.b32 	%r483, %r101, %r101, 7;
	xor.b32  	%r538, %r483, %r523;
	add.s32 	%r539, %r539, 2;
	bra.uni 	$L__BB0_4;
$L__BB0_6:
	mul.lo.s64 	%rd188, %rd7, %rd1;
	xor.b32  	%r484, %r94, %r86;
	xor.b32  	%r485, %r95, %r87;
	xor.b32  	%r486, %r96, %r88;
	xor.b32  	%r487, %r97, %r89;
	xor.b32  	%r488, %r98, %r90;
	xor.b32  	%r489, %r99, %r91;
	xor.b32  	%r490, %r100, %r92;
	xor.b32  	%r491, %r101, %r93;
	xor.b64  	%rd189, %rd4, %rd2;
	mul.lo.s64 	%rd190, %rd6, %rd1;
	xor.b64  	%rd191, %rd190, %rd189;
	xor.b64  	%rd192, %rd188, %rd191;
	xor.b64  	%rd193, %rd7, %rd192;
	xor.b64  	%rd194, %rd6, %rd193;
	shr.u64 	%rd195, %rd194, 32;
	cvt.u32.u64 	%r492, %rd195;
	cvt.u32.u64 	%r493, %rd190;
	xor.b32  	%r494, %r492, %r493;
	cvt.u32.u64 	%r495, %rd188;
	xor.b32  	%r496, %r494, %r495;
	cvt.u32.u64 	%r497, %rd5;
	xor.b32  	%r498, %r496, %r497;
	cvt.u32.u64 	%r499, %rd3;
	xor.b32  	%r500, %r498, %r499;
	mul.lo.s32 	%r501, %r60, %r500;
	xor.b32  	%r119, %r501, %r484;
	xor.b32  	%r120, %r119, %r1;
	xor.b32  	%r121, %r501, %r485;
	xor.b32  	%r122, %r121, %r1;
	xor.b32  	%r123, %r501, %r486;
	xor.b32  	%r124, %r123, %r1;
	xor.b32  	%r125, %r501, %r487;
	xor.b32  	%r126, %r125, %r1;
	xor.b32  	%r127, %r501, %r488;
	xor.b32  	%r128, %r127, %r1;
	xor.b32  	%r129, %r501, %r489;
	xor.b32  	%r130, %r129, %r1;
	xor.b32  	%r131, %r501, %r490;
	xor.b32  	%r132, %r131, %r1;
	xor.b32  	%r502, %r501, %r491;
	xor.b32  	%r133, %r502, %r1;
	setp.eq.s32 	%p3, %r502, %r1;
	mov.b64 	%rd208, 0;
	mov.u32 	%r540, %r133;
	@%p3 bra 	$L__BB0_10;
$L__BB0_7:
	setp.lt.s32 	%p11, %r540, 0;
	mov.u64 	%rd210, %rd208;
	@%p11 bra 	$L__BB0_17;
	mov.b32 	%r541, -2147483648;
	mov.u64 	%rd210, %rd208;
$L__BB0_9:
	add.s64 	%rd210, %rd210, 1;
	shr.u32 	%r136, %r541, 1;
	and.b32  	%r504, %r136, %r540;
	setp.eq.s32 	%p12, %r504, 0;
	setp.gt.u32 	%p13, %r541, 1;
	and.pred  	%p14, %p13, %p12;
	mov.u32 	%r541, %r136;
	@%p14 bra 	$L__BB0_9;
	bra.uni 	$L__BB0_17;
$L__BB0_10:
	setp.ne.s32 	%p4, %r131, %r1;
	mov.b64 	%rd208, 32;
	mov.u32 	%r540, %r132;
	@%p4 bra 	$L__BB0_7;
	setp.ne.s32 	%p5, %r129, %r1;
	mov.b64 	%rd208, 64;
	mov.u32 	%r540, %r130;
	@%p5 bra 	$L__BB0_7;
	setp.ne.s32 	%p6, %r127, %r1;
	mov.b64 	%rd208, 96;
	mov.u32 	%r540, %r128;
	@%p6 bra 	$L__BB0_7;
	setp.ne.s32 	%p7, %r125, %r1;
	mov.b64 	%rd208, 128;
	mov.u32 	%r540, %r126;
	@%p7 bra 	$L__BB0_7;
	setp.ne.s32 	%p8, %r123, %r1;
	mov.b64 	%rd208, 160;
	mov.u32 	%r540, %r124;
	@%p8 bra 	$L__BB0_7;
	setp.ne.s32 	%p9, %r121, %r1;
	mov.b64 	%rd208, 192;
	mov.u32 	%r540, %r122;
	@%p9 bra 	$L__BB0_7;
	setp.eq.s32 	%p10, %r119, %r1;
	mov.b64 	%rd208, 224;
	mov.b64 	%rd210, 256;
	mov.u32 	%r540, %r120;
	@%p10 bra 	$L__BB0_17;
	bra.uni 	$L__BB0_7;
$L__BB0_17:
	setp.lt.u64 	%p15, %rd210, %rd12;
	@%p15 bra 	$L__BB0_20;
	cvta.to.global.u64 	%rd204, %rd15;
	atom.relaxed.global.cas.b32 	%r505, [%rd204], 0, 1;
	setp.ne.s32 	%p16, %r505, 0;
	@%p16 bra 	$L__BB0_20;
	ld.param.u64 	%rd207, [_Z26zion_cosmic_harmony_kernelPKjjmPjS1_PVi_param_4];
	cvta.to.global.u64 	%rd205, %rd207;
	cvta.to.global.u64 	%rd206, %rd13;
	st.global.u32 	[%rd206], %r1;
	st.global.u32 	[%rd205], %r120;
	st.global.u32 	[%rd205+4], %r122;
	st.global.u32 	[%rd205+8], %r124;
	st.global.u32 	[%rd205+12], %r126;
	st.global.u32 	[%rd205+16], %r128;
	st.global.u32 	[%rd205+20], %r130;
	st.global.u32 	[%rd205+24], %r132;
	st.global.u32 	[%rd205+28], %r133;
$L__BB0_20:
	ret;

}


// ===== COMPILED SASS (sm_100) =====

	.target	sm_100

	.elftype	@"ET_EXEC"


//--------------------- .note.nv.tkinfo           --------------------------
	.section	.note.nv.tkinfo,"",@"SHT_NOTE"
	.sectionflags	@"SHF_NOTE_NV_TKINFO"
	.tkinfo
        /*0018*/ 	.word	0x00000002
        /*0030*/ 	.string	""
        /*0030*/ 	.string	"ptxas"
        /*0030*/ 	.string	"Cuda compilation tools, release 13.0, V13.0.88"
        /*0030*/ 	.string	"Build cuda_13.0.r13.0/compiler.36424714_0"
        /*0030*/ 	.string	"-arch sm_100 -m 64 "



//--------------------- .note.nv.cuinfo           --------------------------
	.section	.note.nv.cuinfo,"",@"SHT_NOTE"
	.sectionflags	@"SHF_NOTE_NV_CUINFO"
        /*0018*/ 	.short	0x0002
        /*001a*/ 	.short	0x0064
        /*001c*/ 	.short	0x0082
	.zero		2


//--------------------- .nv.info                  --------------------------
	.section	.nv.info,"",@"SHT_CUDA_INFO"
	.align	4


	//----- nvinfo : EIATTR_REGCOUNT
	.align		4
        /*0000*/ 	.byte	0x04, 0x2f
        /*0002*/ 	.short	(.L_3 - .L_2)
	.align		4
.L_2:
        /*0004*/ 	.word	index@(_Z26zion_cosmic_harmony_kernelPKjjmPjS1_PVi)
        /*0008*/ 	.word	0x0000001a


	//----- nvinfo : EIATTR_FRAME_SIZE
	.align		4
.L_3:
        /*000c*/ 	.byte	0x04, 0x11
        /*000e*/ 	.short	(.L_5 - .L_4)
	.align		4
.L_4:
        /*0010*/ 	.word	index@(_Z26zion_cosmic_harmony_kernelPKjjmPjS1_PVi)
        /*0014*/ 	.word	0x00000000


	//----- nvinfo : EIATTR_MIN_STACK_SIZE
	.align		4
.L_5:
        /*0018*/ 	.byte	0x04, 0x12
        /*001a*/ 	.short	(.L_7 - .L_6)
	.align		4
.L_6:
        /*001c*/ 	.word	index@(_Z26zion_cosmic_harmony_kernelPKjjmPjS1_PVi)
        /*0020*/ 	.word	0x00000000
.L_7:


//--------------------- .nv.compat                --------------------------
	.section	.nv.compat,"",@"SHT_CUDA_COMPAT_INFO"
	.align	4
        /*0000*/ 	.byte	0x02, 0x09, 0x00, 0x00, 0x02, 0x02, 0x01, 0x00, 0x02, 0x05, 0x05, 0x00, 0x03, 0x07, 0x01, 0x01
        /*0010*/ 	.byte	0x02, 0x03, 0x00, 0x00, 0x02, 0x06, 0x01, 0x00, 0x04, 0x0b, 0x08, 0x00, 0x09, 0x00, 0x00, 0x00
        /*0020*/ 	.byte	0x00, 0x00, 0x00, 0x00


//--------------------- .nv.info._Z26zion_cosmic_harmony_kernelPKjjmPjS1_PVi --------------------------
	.section	.nv.info._Z26zion_cosmic_harmony_kernelPKjjmPjS1_PVi,"",@"SHT_CUDA_INFO"
	.sectionflags	@""
	.align	4


	//----- nvinfo : EIATTR_CUDA_API_VERSION
	.align		4
        /*0000*/ 	.byte	0x04, 0x37
        /*0002*/ 	.short	(.L_9 - .L_8)
.L_8:
        /*0004*/ 	.word	0x00000082


	//----- nvinfo : EIATTR_KPARAM_INFO
	.align		4
.L_9:
        /*0008*/ 	.byte	0x04, 0x17
        /*000a*/ 	.short	(.L_11 - .L_10)
.L_10:
        /*000c*/ 	.word	0x00000000
        /*0010*/ 	.short	0x0005
        /*0012*/ 	.short	0x0028
        /*0014*/ 	.byte	0x00, 0xf5, 0x21, 0x00


	//----- nvinfo : EIATTR_KPARAM_INFO
	.align		4
.L_11:
        /*0018*/ 	.byte	0x04, 0x17
        /*001a*/ 	.short	(.L_13 - .L_12)
.L_12:
        /*001c*/ 	.word	0x00000000
        /*0020*/ 	.short	0x0004
        /*0022*/ 	.short	0x0020
        /*0024*/ 	.byte	0x00, 0xf5, 0x21, 0x00


	//----- nvinfo : EIATTR_KPARAM_INFO
	.align		4
.L_13:
        /*0028*/ 	.byte	0x04, 0x17
        /*002a*/ 	.short	(.L_15 - .L_14)
.L_14:
        /*002c*/ 	.word	0x00000000
        /*0030*/ 	.short	0x0003
        /*0032*/ 	.short	0x0018
        /*0034*/ 	.byte	0x00, 0xf5, 0x21, 0x00


	//----- nvinfo : EIATTR_KPARAM_INFO
	.align		4
.L_15:
        /*0038*/ 	.byte	0x04, 0x17
        /*003a*/ 	.short	(.L_17 - .L_16)
.L_16:
        /*003c*/ 	.word	0x00000000
        /*0040*/ 	.short	0x0002
        /*0042*/ 	.short	0x0010
        /*0044*/ 	.byte	0x00, 0xf0, 0x21, 0x00


	//----- nvinfo : EIATTR_KPARAM_INFO
	.align		4
.L_17:
        /*0048*/ 	.byte	0x04, 0x17
        /*004a*/ 	.short	(.L_19 - .L_18)
.L_18:
        /*004c*/ 	.word	0x00000000
        /*0050*/ 	.short	0x0001
        /*0052*/ 	.short	0x0008
        /*0054*/ 	.byte	0x00, 0xf0, 0x11, 0x00


	//----- nvinfo : EIATTR_KPARAM_INFO
	.align		4
.L_19:
        /*0058*/ 	.byte	0x04, 0x17
        /*005a*/ 	.short	(.L_21 - .L_20)
.L_20:
        /*005c*/ 	.word	0x00000000
        /*0060*/ 	.short	0x0000
        /*0062*/ 	.short	0x0000
        /*0064*/ 	.byte	0x00, 0xf5, 0x21, 0x00


	//----- nvinfo : EIATTR_SPARSE_MMA_MASK
	.align		4
.L_21:
        /*0068*/ 	.byte	0x03, 0x50
        /*006a*/ 	.short	0x0000


	//----- nvinfo : EIATTR_MAXREG_COUNT
	.align		4
        /*006c*/ 	.byte	0x03, 0x1b
        /*006e*/ 	.short	0x00ff


	//----- nvinfo : EIATTR_MERCURY_ISA_VERSION
	.align		4
        /*0070*/ 	.byte	0x03, 0x5f
        /*0072*/ 	.short	0x0101


	//----- nvinfo : EIATTR_VRC_CTA_INIT_COUNT
	.align		4
        /*0074*/ 	.byte	0x02, 0x4a
	.zero		1
	.zero		1


	//----- nvinfo : EIATTR_EXIT_INSTR_OFFSETS
	.align		4
        /*0078*/ 	.byte	0x04, 0x1c
        /*007a*/ 	.short	(.L_23 - .L_22)


	//   ....[0]....
.L_22:
        /*007c*/ 	.word	0x00003920


	//   ....[1]....
        /*0080*/ 	.word	0x000039a0


	//   ....[2]....
        /*0084*/ 	.word	0x00003a60


	//----- nvinfo : EIATTR_CRS_STACK_SIZE
	.align		4
.L_23:
        /*0088*/ 	.byte	0x04, 0x1e
        /*008a*/ 	.short	(.L_25 - .L_24)
.L_24:
        /*008c*/ 	.word	0x00000000


	//----- nvinfo : EIATTR_CBANK_PARAM_SIZE
	.align		4
.L_25:
        /*0090*/ 	.byte	0x03, 0x19
        /*0092*/ 	.short	0x0030


	//----- nvinfo : EIATTR_PARAM_CBANK
	.align		4
        /*0094*/ 	.byte	0x04, 0x0a
        /*0096*/ 	.short	(.L_27 - .L_26)
	.align		4
.L_26:
        /*0098*/ 	.word	index@(.nv.constant0._Z26zion_cosmic_harmony_kernelPKjjmPjS1_PVi)
        /*009c*/ 	.short	0x0380
        /*009e*/ 	.short	0x0030


	//----- nvinfo : EIATTR_SW_WAR
	.align		4
.L_27:
        /*00a0*/ 	.byte	0x04, 0x36
        /*00a2*/ 	.short	(.L_29 - .L_28)
.L_28:
        /*00a4*/ 	.word	0x00000008
.L_29:


//--------------------- .nv.callgraph             --------------------------
	.section	.nv.callgraph,"",@"SHT_CUDA_CALLGRAPH"
	.align	4
	.sectionentsize	8
	.align		4
        /*0000*/ 	.word	0x00000000
	.align		4
        /*0004*/ 	.word	0xffffffff
	.align		4
        /*0008*/ 	.word	0x00000000
	.align		4
        /*000c*/ 	.word	0xfffffffe
	.align		4
        /*0010*/ 	.word	0x00000000
	.align		4
        /*0014*/ 	.word	0xfffffffd
	.align		4
        /*0018*/ 	.word	0x00000000
	.align		4
        /*001c*/ 	.word	0xfffffffc


//--------------------- .nv.constant3             --------------------------
	.section	.nv.constant3,"a",@progbits
	.align	8
.nv.constant3:
	.type		PHI_UINT64,@object
	.size		PHI_UINT64,(PHI_UINT32 - PHI_UINT64)
PHI_UINT64:
        /*0000*/ 	.byte	0x15, 0x7c, 0x4a, 0x7f, 0xb9, 0x79, 0x37, 0x9e
	.type		PHI_UINT32,@object
	.size		PHI_UINT32,(.L_1 - PHI_UINT32)
PHI_UINT32:
        /*0008*/ 	.byte	0xb9, 0x79, 0x37, 0x9e
.L_1:


//--------------------- .text._Z26zion_cosmic_harmony_kernelPKjjmPjS1_PVi --------------------------
	.section	.text._Z26zion_cosmic_harmony_kernelPKjjmPjS1_PVi,"ax",@progbits
	.align	128
        .global         _Z26zion_cosmic_harmony_kernelPKjjmPjS1_PVi
        .type           _Z26zion_cosmic_harmony_kernelPKjjmPjS1_PVi,@function
        .size           _Z26zion_cosmic_harmony_kernelPKjjmPjS1_PVi,(.L_x_5 - _Z26zion_cosmic_harmony_kernelPKjjmPjS1_PVi)
        .other          _Z26zion_cosmic_harmony_kernelPKjjmPjS1_PVi,@"STO_CUDA_ENTRY STV_DEFAULT"
_Z26zion_cosmic_harmony_kernelPKjjmPjS1_PVi:
.text._Z26zion_cosmic_harmony_kernelPKjjmPjS1_PVi:
[----:B------:R-:W-:Y:S08]  /*0000*/  LDC R1, c[0x0][0x37c] ;  /* 0x0000df00ff017b82 */ /* 0x000ff00000000800 */
[----:B------:R-:W0:Y:S01]  /*0010*/  LDC.64 R2, c[0x0][0x380] ;  /* 0x0000e000ff027b82 */ /* 0x000e220000000a00 */
[----:B------:R-:W0:Y:S01]  /*0020*/  LDCU.64 UR44, c[0x0][0x358] ;  /* 0x00006b00ff2c77ac */ /* 0x000e220008000a00 */
[----:B------:R-:W1:Y:S01]  /*0030*/  LDCU.64 UR4, c[0x3][URZ] ;  /* 0x00c00000ff0477ac */ /* 0x000e620008000a00 */
[----:B------:R-:W2:Y:S01]  /*0040*/  LDCU UR14, c[0x3][0x8] ;  /* 0x00c00100ff0e77ac */ /* 0x000ea20008000800 */
[----:B0-----:R-:W3:Y:S04]  /*0050*/  LDG.E R7, desc[UR44][R2.64+0x4] ;  /* 0x0000042c02077981 */ /* 0x001ee8000c1e1900 */
[----:B------:R-:W4:Y:S04]  /*0060*/  LDG.E R6, desc[UR44][R2.64] ;  /* 0x0000002c02067981 */ /* 0x000f28000c1e1900 */
[----:B------:R-:W5:Y:S04]  /*0070*/  LDG.E R4, desc[UR44][R2.64+0xc] ;  /* 0x00000c2c02047981 */ /* 0x000f68000c1e1900 */
[----:B------:R-:W5:Y:S04]  /*0080*/  LDG.E R5, desc[UR44][R2.64+0x10] ;  /* 0x0000102c02057981 */ /* 0x000f68000c1e1900 */
[----:B------:R-:W5:Y:S04]  /*0090*/  LDG.E R10, desc[UR44][R2.64+0x1c] ;  /* 0x00001c2c020a7981 */ /* 0x000f68000c1e1900 */
[----:B------:R-:W5:Y:S04]  /*00a0*/  LDG.E R9, desc[UR44][R2.64+0x18] ;  /* 0x0000182c02097981 */ /* 0x000f68000c1e1900 */
[----:B------:R-:W5:Y:S04]  /*00b0*/  LDG.E R8, desc[UR44][R2.64+0x14] ;  /* 0x0000142c02087981 */ /* 0x000f68000c1e1900 */
[----:B------:R0:W5:Y:S01]  /*00c0*/  LDG.E R0, desc[UR44][R2.64+0x8] ;  /* 0x0000082c02007981 */ /* 0x000162000c1e1900 */
[----:B-1----:R-:W-:-:S02]  /*00d0*/  USHF.R.U64 UR64, UR4, 0x8, UR5 ;  /* 0x0000000804407899 */ /* 0x002fc40008001205 */
[----:B------:R-:W-:Y:S02]  /*00e0*/  USHF.R.U64 UR63, UR4, 0x10, UR5 ;  /* 0x00000010043f7899 */ /* 0x000fe40008001205 */
[----:B------:R-:W-:Y:S02]  /*00f0*/  USHF.R.U64 UR61, UR4, 0x18, UR5 ;  /* 0x00000018043d7899 */ /* 0x000fe40008001205 */
[----:B------:R-:W-:Y:S02]  /*0100*/  UIMAD UR51, UR5, 0x6, URZ ;  /* 0x00000006053378a4 */ /* 0x000fe4000f8e02ff */
[----:B------:R-:W-:Y:S02]  /*0110*/  UIMAD.WIDE.U32 UR10, UR4, 0x6, URZ ;  /* 0x00000006040a78a5 */ /* 0x000fe4000f8e00ff */
[----:B------:R-:W-:Y:S02]  /*0120*/  UIMAD UR52, UR5, 0x3, URZ ;  /* 0x00000003053478a4 */ /* 0x000fe4000f8e02ff */
[----:B------:R-:W-:-:S02]  /*0130*/  UIMAD.WIDE.U32 UR6, UR4, 0x3, URZ ;  /* 0x00000003040678a5 */ /* 0x000fc4000f8e00ff */
[----:B------:R-:W-:Y:S02]  /*0140*/  UIADD3 UR51, UPT, UPT, UR11, UR51, URZ ;  /* 0x000000330b337290 */ /* 0x000fe4000fffe0ff */
[----:B------:R-:W-:Y:S02]  /*0150*/  UIADD3 UR52, UPT, UPT, UR7, UR52, URZ ;  /* 0x0000003407347290 */ /* 0x000fe4000fffe0ff */
[----:B------:R-:W-:Y:S02]  /*0160*/  USHF.R.U32.HI UR41, URZ, 0x8, UR5 ;  /* 0x00000008ff297899 */ /* 0x000fe40008011605 */
[----:B------:R-:W-:Y:S02]  /*0170*/  UIMAD UR23, UR5, 0x5, URZ ;  /* 0x00000005051778a4 */ /* 0x000fe4000f8e02ff */
[----:B------:R-:W-:Y:S02]  /*0180*/  UIMAD.WIDE.U32 UR8, UR4, 0x5, URZ ;  /* 0x00000005040878a5 */ /* 0x000fe4000f8e00ff */
[----:B------:R-:W-:-:S02]  /*0190*/  USHF.R.U32.HI UR18, URZ, 0x10, UR5 ;  /* 0x00000010ff127899 */ /* 0x000fc40008011605 */
[----:B------:R-:W-:Y:S02]  /*01a0*/  UIADD3 UR23, UPT, UPT, UR9, UR23, URZ ;  /* 0x0000001709177290 */ /* 0x000fe4000fffe0ff */
[----:B------:R-:W-:Y:S02]  /*01b0*/  UIMAD UR65, UR5, 0x7, URZ ;  /* 0x00000007054178a4 */ /* 0x000fe4000f8e02ff */
[----:B------:R-:W-:Y:S02]  /*01c0*/  UIMAD.WIDE.U32 UR12, UR4, 0x7, URZ ;  /* 0x00000007040c78a5 */ /* 0x000fe4000f8e00ff */
[----:B------:R-:W-:Y:S02]  /*01d0*/  USHF.R.U32.HI UR22, URZ, 0x18, UR5 ;  /* 0x00000018ff167899 */ /* 0x000fe40008011605 */
[----:B------:R-:W-:Y:S02]  /*01e0*/  UIADD3 UR65, UPT, UPT, UR13, UR65, URZ ;  /* 0x000000410d417290 */ /* 0x000fe4000fffe0ff */
[----:B--2---:R-:W-:-:S02]  /*01f0*/  USHF.R.U32.HI UR43, URZ, 0x7, UR14 ;  /* 0x00000007ff2b7899 */ /* 0x004fc4000801160e */
[----:B------:R-:W-:Y:S02]  /*0200*/  USHF.R.U32.HI UR15, URZ, 0xb, UR14 ;  /* 0x0000000bff0f7899 */ /* 0x000fe4000801160e */
[----:B------:R-:W-:Y:S02]  /*0210*/  USHF.R.U32.HI UR60, URZ, 0x1, UR14 ;  /* 0x00000001ff3c7899 */ /* 0x000fe4000801160e */
[----:B------:R-:W-:Y:S02]  /*0220*/  USHF.R.U32.HI UR24, URZ, 0x13, UR14 ;  /* 0x00000013ff187899 */ /* 0x000fe4000801160e */
[----:B------:R-:W-:Y:S02]  /*0230*/  USHF.R.U32.HI UR29, URZ, 0x8, UR14 ;  /* 0x00000008ff1d7899 */ /* 0x000fe4000801160e */
[----:B------:R-:W-:Y:S02]  /*0240*/  USHF.R.U32.HI UR55, URZ, 0x17, UR14 ;  /* 0x00000017ff377899 */ /* 0x000fe4000801160e */
[----:B------:R-:W-:-:S02]  /*0250*/  USHF.R.U32.HI UR58, URZ, 0x2, UR14 ;  /* 0x00000002ff3a7899 */ /* 0x000fc4000801160e */
[----:B------:R-:W-:Y:S01]  /*0260*/  USHF.R.U32.HI UR47, URZ, 0x9, UR14 ;  /* 0x00000009ff2f7899 */ /* 0x000fe2000801160e */
[----:B---3--:R-:W-:Y:S02]  /*0270*/  R2UR UR72, R7 ;  /* 0x00000000074872ca */ /* 0x008fe400000e0000 */
[----:B----4-:R-:W-:Y:S02]  /*0280*/  R2UR UR71, R6 ;  /* 0x00000000064772ca */ /* 0x010fe400000e0000 */
[----:B-----5:R-:W-:Y:S02]  /*0290*/  LOP3.LUT R4, R4, 0xa54ff53a, RZ, 0x3c, !PT ;  /* 0xa54ff53a04047812 */ /* 0x020fe400078e3cff */
[----:B------:R-:W-:-:S07]  /*02a0*/  LOP3.LUT R5, R5, 0x510e527f, RZ, 0x3c, !PT ;  /* 0x510e527f05057812 */ /* 0x000fce00078e3cff */
[----:B------:R-:W-:Y:S01]  /*02b0*/  ULOP3.LUT UR72, UR72, 0xbb67ae85, URZ, 0x3c, !UPT ;  /* 0xbb67ae8548487892 */ /* 0x000fe2000f8e3cff */
[----:B0-----:R-:W-:Y:S02]  /*02c0*/  SHF.L.W.U32.HI R2, R4, 0x7, R4 ;  /* 0x0000000704027819 */ /* 0x001fe40000010e04 */
[----:B------:R-:W-:Y:S02]  /*02d0*/  R2UR UR67, R10 ;  /* 0x000000000a4372ca */ /* 0x000fe400000e0000 */
[----:B------:R-:W-:Y:S02]  /*02e0*/  R2UR UR62, R5 ;  /* 0x00000000053e72ca */ /* 0x000fe400000e0000 */
[----:B------:R-:W-:Y:S01]  /*02f0*/  R2UR UR76, R9 ;  /* 0x00000000094c72ca */ /* 0x000fe200000e0000 */
[----:B------:R-:W-:Y:S01]  /*0300*/  USHF.L.W.U32.HI UR68, UR72, 0x7, UR72 ;  /* 0x0000000748447899 */ /* 0x000fe20008010e48 */
[----:B------:R-:W-:Y:S02]  /*0310*/  R2UR UR26, R2 ;  /* 0x00000000021a72ca */ /* 0x000fe400000e0000 */
[----:B------:R-:W-:Y:S01]  /*0320*/  R2UR UR66, R8 ;  /* 0x00000000084272ca */ /* 0x000fe200000e0000 */
[----:B------:R-:W-:Y:S01]  /*0330*/  ULOP3.LUT UR71, UR71, 0x6a09e667, URZ, 0x3c, !UPT ;  /* 0x6a09e66747477892 */ /* 0x000fe2000f8e3cff */
[----:B------:R-:W-:-:S03]  /*0340*/  LOP3.LUT R0, R0, 0x3c6ef372, RZ, 0x3c, !PT ;  /* 0x3c6ef37200007812 */ /* 0x000fc600078e3cff */
[----:B------:R-:W-:Y:S01]  /*0350*/  USHF.L.W.U32.HI UR73, UR71, 0x7, UR71 ;  /* 0x0000000747497899 */ /* 0x000fe20008010e47 */
[C---:B------:R-:W-:Y:S02]  /*0360*/  SHF.L.W.U32.HI R3, R0.reuse, 0x7, R0 ;  /* 0x0000000700037819 */ /* 0x040fe40000010e00 */
[----:B------:R-:W-:Y:S02]  /*0370*/  LOP3.LUT R0, R0, UR68, RZ, 0x3c, !PT ;  /* 0x0000004400007c12 */ /* 0x000fe4000f8e3cff */
[----:B------:R-:W-:Y:S01]  /*0380*/  LOP3.LUT R3, R3, R4, RZ, 0x3c, !PT ;  /* 0x0000000403037212 */ /* 0x000fe200078e3cff */
[----:B------:R-:W-:Y:S01]  /*0390*/  ULOP3.LUT UR67, UR67, 0x5be0cd19, URZ, 0x3c, !UPT ;  /* 0x5be0cd1943437892 */ /* 0x000fe2000f8e3cff */
[----:B------:R-:W-:Y:S01]  /*03a0*/  SHF.L.W.U32.HI R2, R0, 0x7, R0 ;  /* 0x0000000700027819 */ /* 0x000fe20000010e00 */
[----:B------:R-:W-:Y:S01]  /*03b0*/  ULOP3.LUT UR76, UR76, 0x1f83d9ab, URZ, 0x3c, !UPT ;  /* 0x1f83d9ab4c4c7892 */ /* 0x000fe2000f8e3cff */
[----:B------:R-:W-:Y:S01]  /*03c0*/  R2UR UR69, R3 ;  /* 0x00000000034572ca */ /* 0x000fe200000e0000 */
[----:B------:R-:W-:-:S02]  /*03d0*/  ULOP3.LUT UR72, UR73, UR72, URZ, 0x3c, !UPT ;  /* 0x0000004849487292 */ /* 0x000fc4000f8e3cff */
[----:B------:R-:W-:Y:S02]  /*03e0*/  ULOP3.LUT UR66, UR66, 0x9b05688c, URZ, 0x3c, !UPT ;  /* 0x9b05688c42427892 */ /* 0x000fe4000f8e3cff */
[----:B------:R-:W-:Y:S02]  /*03f0*/  USHF.L.W.U32.HI UR74, UR62, 0x7, UR62 ;  /* 0x000000073e4a7899 */ /* 0x000fe40008010e3e */
[----:B------:R-:W-:Y:S02]  /*0400*/  USHF.L.W.U32.HI UR33, UR67, 0x7, UR67 ;  /* 0x0000000743217899 */ /* 0x000fe40008010e43 */
[----:B------:R-:W-:Y:S01]  /*0410*/  ULOP3.LUT UR62, UR26, UR62, URZ, 0x3c, !UPT ;  /* 0x0000003e1a3e7292 */ /* 0x000fe2000f8e3cff */
[----:B------:R-:W-:Y:S01]  /*0420*/  R2UR UR26, R2 ;  /* 0x00000000021a72ca */ /* 0x000fe200000e0000 */
[----:B------:R-:W-:Y:S02]  /*0430*/  USHF.L.W.U32.HI UR54, UR76, 0x7, UR76 ;  /* 0x000000074c367899 */ /* 0x000fe40008010e4c */
[----:B------:R-:W-:-:S02]  /*0440*/  USHF.L.W.U32.HI UR68, UR72, 0x7, UR72 ;  /* 0x0000000748447899 */ /* 0x000fc40008010e48 */
[----:B------:R-:W-:Y:S02]  /*0450*/  USHF.L.W.U32.HI UR70, UR66, 0x7, UR66 ;  /* 0x0000000742467899 */ /* 0x000fe40008010e42 */
[----:B------:R-:W-:Y:S02]  /*0460*/  ULOP3.LUT UR66, UR74, UR66, URZ, 0x3c, !UPT ;  /* 0x000000424a427292 */ /* 0x000fe4000f8e3cff */
[----:B------:R-:W-:Y:S02]  /*0470*/  ULOP3.LUT UR75, UR33, UR71, URZ, 0x3c, !UPT ;  /* 0x00000047214b7292 */ /* 0x000fe4000f8e3cff */
[----:B------:R-:W-:Y:S02]  /*0480*/  USHF.L.W.U32.HI UR74, UR62, 0x7, UR62 ;  /* 0x000000073e4a7899 */ /* 0x000fe40008010e3e */
[----:B------:R-:W-:Y:S01]  /*0490*/  ULOP3.LUT UR67, UR54, UR67, URZ, 0x3c, !UPT ;  /* 0x0000004336437292 */ /* 0x000fe2000f8e3cff */
[----:B------:R-:W-:Y:S01]  /*04a0*/  LOP3.LUT R0, R0, UR68, RZ, 0x3c, !PT ;  /* 0x0000004400007c12 */ /* 0x000fe2000f8e3cff */
[----:B------:R-:W-:-:S02]  /*04b0*/  ULOP3.LUT UR76, UR70, UR76, URZ, 0x3c, !UPT ;  /* 0x0000004c464c7292 */ /* 0x000fc4000f8e3cff */
[----:B------:R-:W-:Y:S02]  /*04c0*/  USHF.L.W.U32.HI UR73, UR66, 0x7, UR66 ;  /* 0x0000000742497899 */ /* 0x000fe40008010e42 */
[----:B------:R-:W-:Y:S02]  /*04d0*/  USHF.L.W.U32.HI UR75, UR75, 0x7, UR75 ;  /* 0x000000074b4b7899 */ /* 0x000fe40008010e4b */
[----:B------:R-:W-:Y:S02]  /*04e0*/  USHF.L.W.U32.HI UR68, UR67, 0x7, UR67 ;  /* 0x0000000743447899 */ /* 0x000fe40008010e43 */
[----:B------:R-:W-:Y:S01]  /*04f0*/  ULOP3.LUT UR66, UR74, UR66, URZ, 0x3c, !UPT ;  /* 0x000000424a427292 */ /* 0x000fe2000f8e3cff */
[----:B------:R-:W-:Y:S01]  /*0500*/  R2UR UR74, R0 ;  /* 0x00000000004a72ca */ /* 0x000fe200000e0000 */
[----:B------:R-:W-:Y:S02]  /*0510*/  USHF.L.W.U32.HI UR77, UR69, 0x7, UR69 ;  /* 0x00000007454d7899 */ /* 0x000fe40008010e45 */
[----:B------:R-:W-:-:S02]  /*0520*/  USHF.L.W.U32.HI UR70, UR76, 0x7, UR76 ;  /* 0x000000074c467899 */ /* 0x000fc40008010e4c */
[----:B------:R-:W-:Y:S02]  /*0530*/  ULOP3.LUT UR54, UR33, UR72, URZ, 0x3c, !UPT ;  /* 0x0000004821367292 */ /* 0x000fe4000f8e3cff */
[----:B------:R-:W-:Y:S02]  /*0540*/  ULOP3.LUT UR76, UR73, UR76, URZ, 0x3c, !UPT ;  /* 0x0000004c494c7292 */ /* 0x000fe4000f8e3cff */
[----:B------:R-:W-:Y:S02]  /*0550*/  ULOP3.LUT UR75, UR75, UR72, URZ, 0x3c, !UPT ;  /* 0x000000484b4b7292 */ /* 0x000fe4000f8e3cff */
[----:B------:R-:W-:Y:S02]  /*0560*/  ULOP3.LUT UR71, UR68, UR33, UR71, 0x96, !UPT ;  /* 0x0000002144477292 */ /* 0x000fe4000f8e9647 */
[----:B------:R-:W-:Y:S02]  /*0570*/  ULOP3.LUT UR72, UR68, UR33, UR72, 0x96, !UPT ;  /* 0x0000002144487292 */ /* 0x000fe4000f8e9648 */
[----:B------:R-:W-:-:S02]  /*0580*/  USHF.L.W.U32.HI UR68, UR66, 0x7, UR66 ;  /* 0x0000000742447899 */ /* 0x000fc40008010e42 */
[----:B------:R-:W-:Y:S02]  /*0590*/  ULOP3.LUT UR62, UR77, UR62, URZ, 0x3c, !UPT ;  /* 0x0000003e4d3e7292 */ /* 0x000fe4000f8e3cff */
[----:B------:R-:W-:Y:S02]  /*05a0*/  ULOP3.LUT UR67, UR70, UR67, URZ, 0x3c, !UPT ;  /* 0x0000004346437292 */ /* 0x000fe4000f8e3cff */
[----:B------:R-:W-:Y:S02]  /*05b0*/  ULOP3.LUT UR69, UR26, UR69, URZ, 0x3c, !UPT ;  /* 0x000000451a457292 */ /* 0x000fe4000f8e3cff */
[----:B------:R-:W-:Y:S01]  /*05c0*/  USHF.L.W.U32.HI UR77, UR76, 0x7, UR76 ;  /* 0x000000074c4d7899 */ /* 0x000fe20008010e4c */
[----:B------:R-:W-:Y:S01]  /*05d0*/  IMAD.U32 R0, RZ, RZ, UR75 ;  /* 0x0000004bff007e24 */ /* 0x000fe2000f8e00ff */
[----:B------:R-:W-:Y:S01]  /*05e0*/  ULOP3.LUT UR76, UR68, UR76, URZ, 0x3c, !UPT ;  /* 0x0000004c444c7292 */ /* 0x000fe2000f8e3cff */
[----:B------:R-:W-:Y:S01]  /*05f0*/  IMAD.U32 R3, RZ, RZ, UR75 ;  /* 0x0000004bff037e24 */ /* 0x000fe2000f8e00ff */
[----:B------:R-:W-:-:S02]  /*0600*/  USHF.L.W.U32.HI UR70, UR62, 0x7, UR62 ;  /* 0x000000073e467899 */ /* 0x000fc40008010e3e */
[----:B------:R-:W-:Y:S02]  /*0610*/  USHF.L.W.U32.HI UR33, UR67, 0x7, UR67 ;  /* 0x0000000743217899 */ /* 0x000fe40008010e43 */
[----:B------:R-:W-:Y:S02]  /*0620*/  USHF.L.W.U32.HI UR68, UR69, 0x7, UR69 ;  /* 0x0000000745447899 */ /* 0x000fe40008010e45 */
[----:B------:R-:W-:Y:S01]  /*0630*/  ULOP3.LUT UR67, UR77, UR67, URZ, 0x3c, !UPT ;  /* 0x000000434d437292 */ /* 0x000fe2000f8e3cff */
[----:B------:R-:W-:Y:S01]  /*0640*/  SHF.L.W.U32.HI R0, R3, 0x7, R0 ;  /* 0x0000000703007819 */ /* 0x000fe20000010e00 */
[----:B------:R-:W-:Y:S02]  /*0650*/  ULOP3.LUT UR66, UR70, UR66, URZ, 0x3c, !UPT ;  /* 0x0000004246427292 */ /* 0x000fe4000f8e3cff */
[----:B------:R-:W-:Y:S02]  /*0660*/  ULOP3.LUT UR62, UR68, UR62, URZ, 0x3c, !UPT ;  /* 0x0000003e443e7292 */ /* 0x000fe4000f8e3cff */
[----:B------:R-:W-:-:S02]  /*0670*/  USHF.L.W.U32.HI UR26, UR71, 0x7, UR71 ;  /* 0x00000007471a7899 */ /* 0x000fc40008010e47 */
[----:B------:R-:W-:Y:S02]  /*0680*/  USHF.L.W.U32.HI UR70, UR74, 0x7, UR74 ;  /* 0x000000074a467899 */ /* 0x000fe40008010e4a */
[----:B------:R-:W-:Y:S01]  /*0690*/  USHF.L.W.U32.HI UR68, UR67, 0x7, UR67 ;  /* 0x0000000743447899 */ /* 0x000fe20008010e43 */
[----:B------:R-:W-:Y:S01]  /*06a0*/  LOP3.LUT R0, R0, UR74, RZ, 0x3c, !PT ;  /* 0x0000004a00007c12 */ /* 0x000fe2000f8e3cff */
[----:B------:R-:W-:Y:S01]  /*06b0*/  USHF.L.W.U32.HI UR54, UR54, 0x7, UR54 ;  /* 0x0000000736367899 */ /* 0x000fe20008010e36 */
[----:B------:R-:W-:Y:S01]  /*06c0*/  IMAD.U32 R2, RZ, RZ, UR74 ;  /* 0x0000004aff027e24 */ /* 0x000fe2000f8e00ff */
[----:B------:R-:W-:Y:S02]  /*06d0*/  ULOP3.LUT UR26, UR26, UR75, URZ, 0x3c, !UPT ;  /* 0x0000004b1a1a7292 */ /* 0x000fe4000f8e3cff */
[----:B------:R-:W-:Y:S02]  /*06e0*/  ULOP3.LUT UR69, UR70, UR69, URZ, 0x3c, !UPT ;  /* 0x0000004546457292 */ /* 0x000fe4000f8e3cff */
[----:B------:R-:W-:-:S02]  /*06f0*/  USHF.L.W.U32.HI UR73, UR72, 0x7, UR72 ;  /* 0x0000000748497899 */ /* 0x000fc40008010e48 */
[----:B------:R-:W-:Y:S02]  /*0700*/  ULOP3.LUT UR75, UR33, UR71, URZ, 0x3c, !UPT ;  /* 0x00000047214b7292 */ /* 0x000fe4000f8e3cff */
[----:B------:R-:W-:Y:S02]  /*0710*/  ULOP3.LUT UR70, UR33, UR72, URZ, 0x3c, !UPT ;  /* 0x0000004821467292 */ /* 0x000fe4000f8e3cff */
[----:B------:R-:W-:Y:S02]  /*0720*/  ULOP3.LUT UR71, UR68, UR33, UR71, 0x96, !UPT ;  /* 0x0000002144477292 */ /* 0x000fe4000f8e9647 */
[----:B------:R-:W-:Y:S01]  /*0730*/  ULOP3.LUT UR72, UR68, UR33, UR72, 0x96, !UPT ;  /* 0x0000002144487292 */ /* 0x000fe2000f8e9648 */
[----:B------:R-:W-:Y:S01]  /*0740*/  R2UR UR68, R0 ;  /* 0x00000000004472ca */ /* 0x000fe200000e0000 */
[----:B------:R-:W-:Y:S01]  /*0750*/  USHF.L.W.U32.HI UR75, UR75, 0x7, UR75 ;  /* 0x000000074b4b7899 */ /* 0x000fe20008010e4b */
[----:B------:R-:W-:Y:S01]  /*0760*/  LOP3.LUT R0, R2, UR54, RZ, 0x3c, !PT ;  /* 0x0000003602007c12 */ /* 0x000fe2000f8e3cff */
[----:B------:R-:W-:-:S02]  /*0770*/  USHF.L.W.U32.HI UR74, UR66, 0x7, UR66 ;  /* 0x00000007424a7899 */ /* 0x000fc40008010e42 */
[----:B------:R-:W-:Y:S01]  /*0780*/  USHF.L.W.U32.HI UR33, UR26, 0x7, UR26 ;  /* 0x000000071a217899 */ /* 0x000fe20008010e1a */
[C---:B------:R-:W-:Y:S01]  /*0790*/  LOP3.LUT R2, R0.reuse, UR73, RZ, 0x3c, !PT ;  /* 0x0000004900027c12 */ /* 0x040fe2000f8e3cff */
[----:B------:R-:W-:Y:S02]  /*07a0*/  USHF.L.W.U32.HI UR77, UR76, 0x7, UR76 ;  /* 0x000000074c4d7899 */ /* 0x000fe40008010e4c */
[----:B------:R-:W-:Y:S01]  /*07b0*/  ULOP3.LUT UR26, UR75, UR26, URZ, 0x3c, !UPT ;  /* 0x0000001a4b1a7292 */ /* 0x000fe2000f8e3cff */
[----:B------:R-:W-:Y:S01]  /*07c0*/  SHF.L.W.U32.HI R0, R0, 0x7, R0 ;  /* 0x0000000700007819 */ /* 0x000fe20000010e00 */
[----:B------:R-:W-:Y:S02]  /*07d0*/  USHF.L.W.U32.HI UR75, UR69, 0x7, UR69 ;  /* 0x00000007454b7899 */ /* 0x000fe40008010e45 */
[----:B------:R-:W-:Y:S02]  /*07e0*/  ULOP3.LUT UR76, UR74, UR76, URZ, 0x3c, !UPT ;  /* 0x0000004c4a4c7292 */ /* 0x000fe4000f8e3cff */
[----:B------:R-:W-:Y:S01]  /*07f0*/  USHF.L.W.U32.HI UR74, UR62, 0x7, UR62 ;  /* 0x000000073e4a7899 */ /* 0x000fe20008010e3e */
[----:B------:R-:W-:Y:S01]  /*0800*/  LOP3.LUT R0, R0, UR69, RZ, 0x3c, !PT ;  /* 0x0000004500007c12 */ /* 0x000fe2000f8e3cff */
[----:B------:R-:W-:-:S02]  /*0810*/  ULOP3.LUT UR62, UR75, UR62, URZ, 0x3c, !UPT ;  /* 0x0000003e4b3e7292 */ /* 0x000fc4000f8e3cff */
[----:B------:R-:W-:Y:S02]  /*0820*/  ULOP3.LUT UR54, UR74, UR66, URZ, 0x3c, !UPT ;  /* 0x000000424a367292 */ /* 0x000fe4000f8e3cff */
[----:B------:R-:W-:Y:S02]  /*0830*/  USHF.L.W.U32.HI UR66, UR76, 0x7, UR76 ;  /* 0x000000074c427899 */ /* 0x000fe40008010e4c */
[----:B------:R-:W-:Y:S01]  /*0840*/  USHF.L.W.U32.HI UR75, UR68, 0x7, UR68 ;  /* 0x00000007444b7899 */ /* 0x000fe20008010e44 */
[----:B------:R-:W-:Y:S01]  /*0850*/  R2UR UR73, R2 ;  /* 0x00000000024972ca */ /* 0x000fe200000e0000 */
[----:B------:R-:W-:Y:S02]  /*0860*/  ULOP3.LUT UR67, UR77, UR67, URZ, 0x3c, !UPT ;  /* 0x000000434d437292 */ /* 0x000fe4000f8e3cff */
[----:B------:R-:W-:Y:S01]  /*0870*/  ULOP3.LUT UR33, UR33, UR68, URZ, 0x3c, !UPT ;  /* 0x0000004421217292 */ /* 0x000fe2000f8e3cff */
[----:B------:R-:W-:Y:S01]  /*0880*/  SHF.L.W.U32.HI R2, R0, 0x7, R0 ;  /* 0x0000000700027819 */ /* 0x000fe20000010e00 */
[----:B------:R-:W-:-:S02]  /*0890*/  USHF.L.W.U32.HI UR68, UR62, 0x7, UR62 ;  /* 0x000000073e447899 */ /* 0x000fc40008010e3e */
[----:B------:R-:W-:Y:S02]  /*08a0*/  ULOP3.LUT UR75, UR75, UR69, URZ, 0x3c, !UPT ;  /* 0x000000454b4b7292 */ /* 0x000fe4000f8e3cff */
[----:B------:R-:W-:Y:S02]  /*08b0*/  USHF.L.W.U32.HI UR74, UR67, 0x7, UR67 ;  /* 0x00000007434a7899 */ /* 0x000fe40008010e43 */
[----:B------:R-:W-:Y:S02]  /*08c0*/  USHF.L.W.U32.HI UR69, UR54, 0x7, UR54 ;  /* 0x0000000736457899 */ /* 0x000fe40008010e36 */
[----:B------:R-:W-:Y:S02]  /*08d0*/  ULOP3.LUT UR54, UR68, UR54, URZ, 0x3c, !UPT ;  /* 0x0000003644367292 */ /* 0x000fe4000f8e3cff */
[----:B------:R-:W-:Y:S01]  /*08e0*/  ULOP3.LUT UR67, UR66, UR67, URZ, 0x3c, !UPT ;  /* 0x0000004342437292 */ /* 0x000fe2000f8e3cff */
[----:B------:R-:W-:Y:S01]  /*08f0*/  R2UR UR66, R2 ;  /* 0x00000000024272ca */ /* 0x000fe200000e0000 */
[----:B------:R-:W-:-:S02]  /*0900*/  USHF.L.W.U32.HI UR68, UR26, 0x7, UR26 ;  /* 0x000000071a447899 */ /* 0x000fc40008010e1a */
[----:B------:R-:W-:Y:S02]  /*0910*/  USHF.L.W.U32.HI UR77, UR71, 0x7, UR71 ;  /* 0x00000007474d7899 */ /* 0x000fe40008010e47 */
[----:B------:R-:W-:Y:S02]  /*0920*/  ULOP3.LUT UR68, UR68, UR33, URZ, 0x3c, !UPT ;  /* 0x0000002144447292 */ /* 0x000fe4000f8e3cff */
[----:B------:R-:W-:Y:S01]  /*0930*/  USHF.L.W.U32.HI UR33, UR33, 0x7, UR33 ;  /* 0x0000000721217899 */ /* 0x000fe20008010e21 */
[----:B------:R-:W-:Y:S01]  /*0940*/  IMAD.U32 R3, RZ, RZ, UR73 ;  /* 0x00000049ff037e24 */ /* 0x000fe2000f8e00ff */
[----:B------:R-:W-:Y:S01]  /*0950*/  ULOP3.LUT UR26, UR77, UR26, URZ, 0x3c, !UPT ;  /* 0x0000001a4d1a7292 */ /* 0x000fe2000f8e3cff */
[----:B------:R-:W-:Y:S01]  /*0960*/  IMAD.U32 R2, RZ, RZ, UR73 ;  /* 0x00000049ff027e24 */ /* 0x000fe2000f8e00ff */
[----:B------:R-:W-:Y:S02]  /*0970*/  ULOP3.LUT UR77, UR74, UR71, URZ, 0x3c, !UPT ;  /* 0x000000474a4d7292 */ /* 0x000fe4000f8e3cff */
[----:B------:R-:W-:-:S02]  /*0980*/  ULOP3.LUT UR33, UR33, UR75, URZ, 0x3c, !UPT ;  /* 0x0000004b21217292 */ /* 0x000fc4000f8e3cff */
[----:B------:R-:W-:Y:S01]  /*0990*/  USHF.L.W.U32.HI UR75, UR75, 0x7, UR75 ;  /* 0x000000074b4b7899 */ /* 0x000fe20008010e4b */
[----:B------:R-:W-:Y:S01]  /*09a0*/  SHF.L.W.U32.HI R3, R2, 0x7, R3 ;  /* 0x0000000702037819 */ /* 0x000fe20000010e03 */
[----:B------:R-:W-:Y:S02]  /*09b0*/  USHF.L.W.U32.HI UR77, UR77, 0x7, UR77 ;  /* 0x000000074d4d7899 */ /* 0x000fe40008010e4d */
[----:B------:R-:W-:Y:S02]  /*09c0*/  ULOP3.LUT UR66, UR66, UR62, URZ, 0x3c, !UPT ;  /* 0x0000003e42427292 */ /* 0x000fe4000f8e3cff */
[----:B------:R-:W-:Y:S02]  /*09d0*/  ULOP3.LUT UR62, UR75, UR62, URZ, 0x3c, !UPT ;  /* 0x0000003e4b3e7292 */ /* 0x000fe4000f8e3cff */
[----:B------:R-:W-:Y:S01]  /*09e0*/  USHF.L.W.U32.HI UR75, UR26, 0x7, UR26 ;  /* 0x000000071a4b7899 */ /* 0x000fe20008010e1a */
[----:B------:R-:W-:Y:S01]  /*09f0*/  LOP3.LUT R3, R3, R0, RZ, 0x3c, !PT ;  /* 0x0000000003037212 */ /* 0x000fe200078e3cff */
[----:B------:R-:W-:-:S02]  /*0a00*/  ULOP3.LUT UR26, UR77, UR26, URZ, 0x3c, !UPT ;  /* 0x0000001a4d1a7292 */ /* 0x000fc4000f8e3cff */
[----:B------:R-:W-:Y:S02]  /*0a10*/  USHF.L.W.U32.HI UR70, UR70, 0x7, UR70 ;  /* 0x0000000746467899 */ /* 0x000fe40008010e46 */
[----:B------:R-:W-:Y:S02]  /*0a20*/  USHF.L.W.U32.HI UR77, UR68, 0x7, UR68 ;  /* 0x00000007444d7899 */ /* 0x000fe40008010e44 */
[----:B------:R-:W-:Y:S01]  /*0a30*/  ULOP3.LUT UR68, UR75, UR68, URZ, 0x3c, !UPT ;  /* 0x000000444b447292 */ /* 0x000fe2000f8e3cff */
[----:B------:R-:W-:Y:S01]  /*0a40*/  SHF.L.W.U32.HI R0, R3, 0x7, R3 ;  /* 0x0000000703007819 */ /* 0x000fe20000010e03 */
[----:B------:R-:W-:Y:S02]  /*0a50*/  USHF.L.W.U32.HI UR75, UR67, 0x7, UR67 ;  /* 0x00000007434b7899 */ /* 0x000fe40008010e43 */
[----:B------:R-:W-:Y:S02]  /*0a60*/  ULOP3.LUT UR76, UR69, UR76, URZ, 0x3c, !UPT ;  /* 0x0000004c454c7292 */ /* 0x000fe4000f8e3cff */
[----:B------:R-:W-:-:S02]  /*0a70*/  ULOP3.LUT UR70, UR70, UR73, URZ, 0x3c, !UPT ;  /* 0x0000004946467292 */ /* 0x000fc4000f8e3cff */
[----:B------:R-:W-:Y:S02]  /*0a80*/  USHF.L.W.U32.HI UR69, UR72, 0x7, UR72 ;  /* 0x0000000748457899 */ /* 0x000fe40008010e48 */
[----:B------:R-:W-:Y:S02]  /*0a90*/  ULOP3.LUT UR73, UR74, UR72, URZ, 0x3c, !UPT ;  /* 0x000000484a497292 */ /* 0x000fe4000f8e3cff */
[----:B------:R-:W-:Y:S02]  /*0aa0*/  ULOP3.LUT UR71, UR75, UR74, UR71, 0x96, !UPT ;  /* 0x0000004a4b477292 */ /* 0x000fe4000f8e9647 */
[----:B------:R-:W-:Y:S01]  /*0ab0*/  ULOP3.LUT UR72, UR75, UR74, UR72, 0x96, !UPT ;  /* 0x0000004a4b487292 */ /* 0x000fe2000f8e9648 */
[----:B------:R-:W-:Y:S01]  /*0ac0*/  R2UR UR74, R0 ;  /* 0x00000000004a72ca */ /* 0x000fe200000e0000 */
[----:B------:R-:W-:Y:S02]  /*0ad0*/  USHF.L.W.U32.HI UR75, UR54, 0x7, UR54 ;  /* 0x00000007364b7899 */ /* 0x000fe40008010e36 */
[----:B------:R-:W-:-:S02]  /*0ae0*/  ULOP3.LUT UR69, UR69, UR70, URZ, 0x3c, !UPT ;  /* 0x0000004645457292 */ /* 0x000fc4000f8e3cff */
[----:B------:R-:W-:Y:S02]  /*0af0*/  ULOP3.LUT UR77, UR77, UR33, URZ, 0x3c, !UPT ;  /* 0x000000214d4d7292 */ /* 0x000fe4000f8e3cff */
[----:B------:R-:W-:Y:S02]  /*0b00*/  USHF.L.W.U32.HI UR70, UR70, 0x7, UR70 ;  /* 0x0000000746467899 */ /* 0x000fe40008010e46 */
[----:B------:R-:W-:Y:S02]  /*0b10*/  ULOP3.LUT UR75, UR75, UR76, URZ, 0x3c, !UPT ;  /* 0x0000004c4b4b7292 */ /* 0x000fe4000f8e3cff */
[----:B------:R-:W-:Y:S02]  /*0b20*/  USHF.L.W.U32.HI UR33, UR33, 0x7, UR33 ;  /* 0x0000000721217899 */ /* 0x000fe40008010e21 */
[----:B------:R-:W-:Y:S02]  /*0b30*/  USHF.L.W.U32.HI UR76, UR76, 0x7, UR76 ;  /* 0x000000074c4c7899 */ /* 0x000fe40008010e4c */
[----:B------:R-:W-:-:S02]  /*0b40*/  ULOP3.LUT UR33, UR33, UR62, URZ, 0x3c, !UPT ;  /* 0x0000003e21217292 */ /* 0x000fc4000f8e3cff */
[----:B------:R-:W-:Y:S01]  /*0b50*/  ULOP3.LUT UR74, UR74, UR66, URZ, 0x3c, !UPT ;  /* 0x000000424a4a7292 */ /* 0x000fe2000f8e3cff */
[----:B------:R-:W-:Y:S01]  /*0b60*/  LOP3.LUT R3, R3, UR70, RZ, 0x3c, !PT ;  /* 0x0000004603037c12 */ /* 0x000fe2000f8e3cff */
[----:B------:R-:W-:Y:S02]  /*0b70*/  ULOP3.LUT UR76, UR76, UR67, URZ, 0x3c, !UPT ;  /* 0x000000434c4c7292 */ /* 0x000fe4000f8e3cff */
[----:B------:R-:W-:Y:S02]  /*0b80*/  USHF.L.W.U32.HI UR62, UR62, 0x7, UR62 ;  /* 0x000000073e3e7899 */ /* 0x000fe40008010e3e */
[----:B------:R-:W-:Y:S02]  /*0b90*/  USHF.L.W.U32.HI UR66, UR66, 0x7, UR66 ;  /* 0x0000000742427899 */ /* 0x000fe40008010e42 */
[----:B------:R-:W-:Y:S02]  /*0ba0*/  USHF.L.W.U32.HI UR67, UR76, 0x7, UR76 ;  /* 0x000000074c437899 */ /* 0x000fe40008010e4c */
[----:B------:R-:W-:-:S02]  /*0bb0*/  ULOP3.LUT UR66, UR66, UR54, URZ, 0x3c, !UPT ;  /* 0x0000003642427292 */ /* 0x000fc4000f8e3cff */
[----:B------:R-:W-:Y:S01]  /*0bc0*/  ULOP3.LUT UR62, UR62, UR54, URZ, 0x3c, !UPT ;  /* 0x000000363e3e7292 */ /* 0x000fe2000f8e3cff */
[----:B------:R-:W-:Y:S01]  /*0bd0*/  R2UR UR54, R3 ;  /* 0x00000000033672ca */ /* 0x000fe200000e0000 */
[----:B------:R-:W-:Y:S02]  /*0be0*/  ULOP3.LUT UR70, UR64, UR67, UR71, 0x96, !UPT ;  /* 0x0000004340467292 */ /* 0x000fe4000f8e9647 */
[----:B------:R-:W-:Y:S02]  /*0bf0*/  USHF.L.W.U32.HI UR73, UR73, 0x7, UR73 ;  /* 0x0000000749497899 */ /* 0x000fe40008010e49 */
[----:B------:R-:W-:Y:S02]  /*0c00*/  USHF.L.W.U32.HI UR71, UR71, 0x7, UR71 ;  /* 0x0000000747477899 */ /* 0x000fe40008010e47 */
[----:B------:R-:W-:Y:S02]  /*0c10*/  ULOP3.LUT UR70, UR70, UR67, UR72, 0x96, !UPT ;  /* 0x0000004346467292 */ /* 0x000fe4000f8e9648 */
[----:B------:R-:W-:-:S02]  /*0c20*/  ULOP3.LUT UR73, UR73, UR69, URZ, 0x3c, !UPT ;  /* 0x0000004549497292 */ /* 0x000fc4000f8e3cff */
[----:B------:R-:W-:Y:S02]  /*0c30*/  USHF.L.W.U32.HI UR72, UR72, 0x7, UR72 ;  /* 0x0000000748487899 */ /* 0x000fe40008010e48 */
[----:B------:R-:W-:Y:S02]  /*0c40*/  ULOP3.LUT UR71, UR63, UR71, UR26, 0x96, !UPT ;  /* 0x000000473f477292 */ /* 0x000fe4000f8e961a */
[----:B------:R-:W-:Y:S02]  /*0c50*/  USHF.L.W.U32.HI UR67, UR75, 0x7, UR75 ;  /* 0x000000074b437899 */ /* 0x000fe40008010e4b */
[----:B------:R-:W-:Y:S02]  /*0c60*/  USHF.L.W.U32.HI UR26, UR26, 0x7, UR26 ;  /* 0x000000071a1a7899 */ /* 0x000fe40008010e1a */
[----:B------:R-:W-:Y:S02]  /*0c70*/  USHF.L.W.U32.HI UR69, UR69, 0x7, UR69 ;  /* 0x0000000745457899 */ /* 0x000fe40008010e45 */
[----:B------:R-:W-:-:S02]  /*0c80*/  ULOP3.LUT UR72, UR71, UR72, UR73, 0x96, !UPT ;  /* 0x0000004847487292 */ /* 0x000fc4000f8e9649 */
[----:B------:R-:W-:Y:S02]  /*0c90*/  ULOP3.LUT UR67, UR67, UR76, URZ, 0x3c, !UPT ;  /* 0x0000004c43437292 */ /* 0x000fe4000f8e3cff */
[----:B------:R-:W-:Y:S02]  /*0ca0*/  USHF.L.W.U32.HI UR73, UR73, 0x7, UR73 ;  /* 0x0000000749497899 */ /* 0x000fe40008010e49 */
[----:B------:R-:W-:Y:S02]  /*0cb0*/  ULOP3.LUT UR26, UR61, UR26, UR68, 0x96, !UPT ;  /* 0x0000001a3d1a7292 */ /* 0x000fe4000f8e9644 */
[----:B------:R-:W-:Y:S02]  /*0cc0*/  ULOP3.LUT UR69, UR69, UR54, URZ, 0x3c, !UPT ;  /* 0x0000003645457292 */ /* 0x000fe4000f8e3cff */
[----:B------:R-:W-:Y:S02]  /*0cd0*/  USHF.L.W.U32.HI UR68, UR68, 0x7, UR68 ;  /* 0x0000000744447899 */ /* 0x000fe40008010e44 */
[----:B------:R-:W-:-:S02]  /*0ce0*/  USHF.L.W.U32.HI UR54, UR54, 0x7, UR54 ;  /* 0x0000000736367899 */ /* 0x000fc40008010e36 */
[----:B------:R-:W-:Y:S02]  /*0cf0*/  ULOP3.LUT UR26, UR26, UR73, UR69, 0x96, !UPT ;  /* 0x000000491a1a7292 */ /* 0x000fe4000f8e9645 */
[----:B------:R-:W-:Y:S02]  /*0d00*/  ULOP3.LUT UR11, UR67, URZ, UR4, 0xaa, !UPT ;  /* 0x000000ff430b7292 */ /* 0x000fe4000f8eaa04 */
[----:B------:R-:W-:Y:S02]  /*0d10*/  ULOP3.LUT UR68, UR5, UR68, UR77, 0x96, !UPT ;  /* 0x0000004405447292 */ /* 0x000fe4000f8e964d */
[----:B------:R-:W-:Y:S02]  /*0d20*/  ULOP3.LUT UR54, UR54, UR74, URZ, 0x3c, !UPT ;  /* 0x0000004a36367292 */ /* 0x000fe4000f8e3cff */
[----:B------:R-:W-:Y:S02]  /*0d30*/  USHF.L.W.U32.HI UR69, UR69, 0x7, UR69 ;  /* 0x0000000745457899 */ /* 0x000fe40008010e45 */
[----:B------:R-:W-:-:S02]  /*0d40*/  USHF.L.W.U32.HI UR7, UR77, 0x7, UR77 ;  /* 0x000000074d077899 */ /* 0x000fc40008010e4d */
[----:B------:R-:W-:Y:S02]  /*0d50*/  USHF.L.W.U32.HI UR74, UR74, 0x7, UR74 ;  /* 0x000000074a4a7899 */ /* 0x000fe40008010e4a */
[----:B------:R-:W-:Y:S02]  /*0d60*/  USHF.L.W.U32.HI UR11, UR11, 0x3, UR11 ;  /* 0x000000030b0b7899 */ /* 0x000fe40008010e0b */
[----:B------:R-:W-:Y:S02]  /*0d70*/  USHF.L.W.U32.HI UR70, UR70, 0x3, UR70 ;  /* 0x0000000346467899 */ /* 0x000fe40008010e46 */
[----:B------:R-:W-:Y:S02]  /*0d80*/  ULOP3.LUT UR68, UR68, UR69, UR54, 0x96, !UPT ;  /* 0x0000004544447292 */ /* 0x000fe4000f8e9636 */
[----:B------:R-:W-:Y:S02]  /*0d90*/  ULOP3.LUT UR7, UR41, UR7, UR33, 0x96, !UPT ;  /* 0x0000000729077292 */ /* 0x000fe4000f8e9621 */
[----:B------:R-:W-:-:S02]  /*0da0*/  ULOP3.LUT UR74, UR74, UR66, URZ, 0x3c, !UPT ;  /* 0x000000424a4a7292 */ /* 0x000fc4000f8e3cff */
[----:B------:R-:W-:Y:S02]  /*0db0*/  USHF.L.W.U32.HI UR54, UR54, 0x7, UR54 ;  /* 0x0000000736367899 */ /* 0x000fe40008010e36 */
[----:B------:R-:W-:Y:S02]  /*0dc0*/  USHF.L.W.U32.HI UR33, UR33, 0x7, UR33 ;  /* 0x0000000721217899 */ /* 0x000fe40008010e21 */
[----:B------:R-:W-:Y:S02]  /*0dd0*/  USHF.L.W.U32.HI UR9, UR66, 0x7, UR66 ;  /* 0x0000000742097899 */ /* 0x000fe40008010e42 */
[----:B------:R-:W-:Y:S02]  /*0de0*/  USHF.L.W.U32.HI UR72, UR72, 0x3, UR72 ;  /* 0x0000000348487899 */ /* 0x000fe40008010e48 */
[----:B------:R-:W-:Y:S02]  /*0df0*/  ULOP3.LUT UR70, UR70, UR11, URZ, 0x3c, !UPT ;  /* 0x0000000b46467292 */ /* 0x000fe4000f8e3cff */
[----:B------:R-:W-:-:S02]  /*0e00*/  ULOP3.LUT UR7, UR7, UR54, UR74, 0x96, !UPT ;  /* 0x0000003607077292 */ /* 0x000fc4000f8e964a */
[----:B------:R-:W-:Y:S02]  /*0e10*/  ULOP3.LUT UR33, UR18, UR33, UR62, 0x96, !UPT ;  /* 0x0000002112217292 */ /* 0x000fe4000f8e963e */
[----:B------:R-:W-:Y:S02]  /*0e20*/  ULOP3.LUT UR9, UR9, UR75, URZ, 0x3c, !UPT ;  /* 0x0000004b09097292 */ /* 0x000fe4000f8e3cff */
[----:B------:R-:W-:Y:S02]  /*0e30*/  USHF.L.W.U32.HI UR74, UR74, 0x7, UR74 ;  /* 0x000000074a4a7899 */ /* 0x000fe40008010e4a */
[----:B------:R-:W-:Y:S02]  /*0e40*/  USHF.L.W.U32.HI UR26, UR26, 0x3, UR26 ;  /* 0x000000031a1a7899 */ /* 0x000fe40008010e1a */
[----:B------:R-:W-:Y:S02]  /*0e50*/  ULOP3.LUT UR72, UR72, UR70, URZ, 0x3c, !UPT ;  /* 0x0000004648487292 */ /* 0x000fe4000f8e3cff */
[----:B------:R-:W-:-:S02]  /*0e60*/  USHF.L.W.U32.HI UR62, UR62, 0x7, UR62 ;  /* 0x000000073e3e7899 */ /* 0x000fc40008010e3e */
[----:B------:R-:W-:Y:S02]  /*0e70*/  USHF.L.W.U32.HI UR13, UR9, 0x7, UR9 ;  /* 0x00000007090d7899 */ /* 0x000fe40008010e09 */
[----:B------:R-:W-:Y:S02]  /*0e80*/  ULOP3.LUT UR33, UR33, UR74, UR9, 0x96, !UPT ;  /* 0x0000004a21217292 */ /* 0x000fe4000f8e9609 */
[----:B------:R-:W-:Y:S02]  /*0e90*/  USHF.L.W.U32.HI UR68, UR68, 0x3, UR68 ;  /* 0x0000000344447899 */ /* 0x000fe40008010e44 */
[----:B------:R-:W-:Y:S02]  /*0ea0*/  ULOP3.LUT UR54, UR11, UR22, URZ, 0x3c, !UPT ;  /* 0x000000160b367292 */ /* 0x000fe4000f8e3cff */
[----:B------:R-:W-:Y:S02]  /*0eb0*/  ULOP3.LUT UR9, UR70, UR4, URZ, 0x3c, !UPT ;  /* 0x0000000446097292 */ /* 0x000fe4000f8e3cff */
[----:B------:R-:W-:-:S02]  /*0ec0*/  ULOP3.LUT UR26, UR26, UR72, URZ, 0x3c, !UPT ;  /* 0x000000481a1a7292 */ /* 0x000fc4000f8e3cff */
[----:B------:R-:W-:Y:S02]  /*0ed0*/  ULOP3.LUT UR72, UR72, UR64, URZ, 0x3c, !UPT ;  /* 0x0000004048487292 */ /* 0x000fe4000f8e3cff */
[----:B------:R-:W-:Y:S02]  /*0ee0*/  ULOP3.LUT UR62, UR22, UR62, UR75, 0x96, !UPT ;  /* 0x0000003e163e7292 */ /* 0x000fe4000f8e964b */
[----:B------:R-:W-:Y:S02]  /*0ef0*/  USHF.L.W.U32.HI UR7, UR7, 0x3, UR7 ;  /* 0x0000000307077899 */ /* 0x000fe40008010e07 */
[----:B------:R-:W-:Y:S02]  /*0f00*/  USHF.L.W.U32.HI UR54, UR11, 0x3, UR54 ;  /* 0x000000030b367899 */ /* 0x000fe40008010e36 */
[----:B------:R-:W-:Y:S02]  /*0f10*/  USHF.L.W.U32.HI UR9, UR9, 0x3, UR9 ;  /* 0x0000000309097899 */ /* 0x000fe40008010e09 */
[----:B------:R-:W-:-:S02]  /*0f20*/  ULOP3.LUT UR68, UR68, UR26, URZ, 0x3c, !UPT ;  /* 0x0000001a44447292 */ /* 0x000fc4000f8e3cff */
[----:B------:R-:W-:Y:S02]  /*0f30*/  USHF.L.W.U32.HI UR11, UR72, 0x3, UR72 ;  /* 0x00000003480b7899 */ /* 0x000fe40008010e48 */
[----:B------:R-:W-:Y:S02]  /*0f40*/  ULOP3.LUT UR26, UR26, UR63, URZ, 0x3c, !UPT ;  /* 0x0000003f1a1a7292 */ /* 0x000fe4000f8e3cff */
[----:B------:R-:W-:Y:S02]  /*0f50*/  ULOP3.LUT UR13, UR62, UR13, UR67, 0x96, !UPT ;  /* 0x0000000d3e0d7292 */ /* 0x000fe4000f8e9643 */
[----:B------:R-:W-:Y:S02]  /*0f60*/  ULOP3.LUT UR62, UR9, UR22, URZ, 0x3c, !UPT ;  /* 0x00000016093e7292 */ /* 0x000fe4000f8e3cff */
[----:B------:R-:W-:Y:S02]  /*0f70*/  ULOP3.LUT UR7, UR7, UR68, URZ, 0x3c, !UPT ;  /* 0x0000004407077292 */ /* 0x000fe4000f8e3cff */
[----:B------:R-:W-:-:S02]  /*0f80*/  USHF.L.W.U32.HI UR33, UR33, 0x3, UR33 ;  /* 0x0000000321217899 */ /* 0x000fc40008010e21 */
[----:B------:R-:W-:Y:S02]  /*0f90*/  ULOP3.LUT UR11, UR11, UR9, URZ, 0x3c, !UPT ;  /* 0x000000090b0b7292 */ /* 0x000fe4000f8e3cff */
[----:B------:R-:W-:Y:S02]  /*0fa0*/  USHF.L.W.U32.HI UR26, UR26, 0x3, UR26 ;  /* 0x000000031a1a7899 */ /* 0x000fe40008010e1a */
[----:B------:R-:W-:Y:S02]  /*0fb0*/  ULOP3.LUT UR68, UR68, UR61, URZ, 0x3c, !UPT ;  /* 0x0000003d44447292 */ /* 0x000fe4000f8e3cff */
[----:B------:R-:W-:Y:S02]  /*0fc0*/  USHF.L.W.U32.HI UR9, UR9, 0x3, UR62 ;  /* 0x0000000309097899 */ /* 0x000fe40008010e3e */
[----:B------:R-:W-:Y:S02]  /*0fd0*/  ULOP3.LUT UR33, UR33, UR7, URZ, 0x3c, !UPT ;  /* 0x0000000721217292 */ /* 0x000fe4000f8e3cff */
[----:B------:R-:W-:-:S02]  /*0fe0*/  ULOP3.LUT UR26, UR26, UR11, URZ, 0x3c, !UPT ;  /* 0x0000000b1a1a7292 */ /* 0x000fc4000f8e3cff */
[----:B------:R-:W-:Y:S02]  /*0ff0*/  USHF.L.W.U32.HI UR68, UR68, 0x3, UR68 ;  /* 0x0000000344447899 */ /* 0x000fe40008010e44 */
[----:B------:R-:W-:Y:S02]  /*1000*/  ULOP3.LUT UR62, UR7, UR5, URZ, 0x3c, !UPT ;  /* 0x00000005073e7292 */ /* 0x000fe4000f8e3cff */
[----:B------:R-:W-:Y:S02]  /*1010*/  USHF.L.W.U32.HI UR13, UR13, 0x3, UR13 ;  /* 0x000000030d0d7899 */ /* 0x000fe40008010e0d */
[----:B------:R-:W-:Y:S02]  /*1020*/  ULOP3.LUT UR66, UR33, UR41, URZ, 0x3c, !UPT ;  /* 0x0000002921427292 */ /* 0x000fe4000f8e3cff */
[----:B------:R-:W-:Y:S02]  /*1030*/  ULOP3.LUT UR7, UR68, UR26, URZ, 0x3c, !UPT ;  /* 0x0000001a44077292 */ /* 0x000fe4000f8e3cff */
[----:B------:R-:W-:-:S02]  /*1040*/  USHF.L.W.U32.HI UR62, UR62, 0x3, UR62 ;  /* 0x000000033e3e7899 */ /* 0x000fc40008010e3e */
[----:B------:R-:W-:Y:S02]  /*1050*/  ULOP3.LUT UR11, UR11, UR4, URZ, 0x3c, !UPT ;  /* 0x000000040b0b7292 */ /* 0x000fe4000f8e3cff */
[----:B------:R-:W-:Y:S02]  /*1060*/  ULOP3.LUT UR67, UR26, UR64, URZ, 0x3c, !UPT ;  /* 0x000000401a437292 */ /* 0x000fe4000f8e3cff */
[----:B------:R-:W-:Y:S02]  /*1070*/  ULOP3.LUT UR13, UR33, UR13, UR18, 0x96, !UPT ;  /* 0x0000000d210d7292 */ /* 0x000fe4000f8e9612 */
[----:B------:R-:W-:Y:S02]  /*1080*/  USHF.L.W.U32.HI UR26, UR33, 0x3, UR66 ;  /* 0x00000003211a7899 */ /* 0x000fe40008010e42 */
[----:B------:R-:W-:Y:S02]  /*1090*/  ULOP3.LUT UR62, UR62, UR7, URZ, 0x3c, !UPT ;  /* 0x000000073e3e7292 */ /* 0x000fe4000f8e3cff */
[----:B------:R-:W-:-:S02]  /*10a0*/  USHF.L.W.U32.HI UR11, UR11, 0x3, UR11 ;  /* 0x000000030b0b7899 */ /* 0x000fc40008010e0b */
[----:B------:R-:W-:Y:S02]  /*10b0*/  USHF.L.W.U32.HI UR33, UR67, 0x3, UR67 ;  /* 0x0000000343217899 */ /* 0x000fe40008010e43 */
[----:B------:R-:W-:Y:S02]  /*10c0*/  ULOP3.LUT UR7, UR7, UR63, URZ, 0x3c, !UPT ;  /* 0x0000003f07077292 */ /* 0x000fe4000f8e3cff */
[----:B------:R-:W-:Y:S02]  /*10d0*/  ULOP3.LUT UR26, UR26, UR62, URZ, 0x3c, !UPT ;  /* 0x0000003e1a1a7292 */ /* 0x000fe4000f8e3cff */
[----:B------:R-:W-:Y:S02]  /*10e0*/  ULOP3.LUT UR67, UR11, UR22, URZ, 0x3c, !UPT ;  /* 0x000000160b437292 */ /* 0x000fe4000f8e3cff */
[----:B------:R-:W-:Y:S02]  /*10f0*/  ULOP3.LUT UR33, UR33, UR11, URZ, 0x3c, !UPT ;  /* 0x0000000b21217292 */ /* 0x000fe4000f8e3cff */
[----:B------:R-:W-:-:S02]  /*1100*/  USHF.L.W.U32.HI UR66, UR7, 0x3, UR7 ;  /* 0x0000000307427899 */ /* 0x000fc40008010e07 */
[----:B------:R-:W-:Y:S02]  /*1110*/  ULOP3.LUT UR62, UR62, UR61, URZ, 0x3c, !UPT ;  /* 0x0000003d3e3e7292 */ /* 0x000fe4000f8e3cff */
[----:B------:R-:W-:Y:S02]  /*1120*/  USHF.L.W.U32.HI UR13, UR13, 0x3, UR13 ;  /* 0x000000030d0d7899 */ /* 0x000fe40008010e0d */
[----:B------:R-:W-:Y:S02]  /*1130*/  USHF.L.W.U32.HI UR7, UR11, 0x3, UR67 ;  /* 0x000000030b077899 */ /* 0x000fe40008010e43 */
[----:B------:R-:W-:Y:S02]  /*1140*/  ULOP3.LUT UR66, UR66, UR33, URZ, 0x3c, !UPT ;  /* 0x0000002142427292 */ /* 0x000fe4000f8e3cff */
[----:B------:R-:W-:Y:S02]  /*1150*/  USHF.L.W.U32.HI UR62, UR62, 0x3, UR62 ;  /* 0x000000033e3e7899 */ /* 0x000fe40008010e3e */
[----:B------:R-:W-:-:S02]  /*1160*/  ULOP3.LUT UR11, UR26, UR5, URZ, 0x3c, !UPT ;  /* 0x000000051a0b7292 */ /* 0x000fc4000f8e3cff */
[----:B------:R-:W-:Y:S02]  /*1170*/  ULOP3.LUT UR13, UR13, UR26, URZ, 0x3c, !UPT ;  /* 0x0000001a0d0d7292 */ /* 0x000fe4000f8e3cff */
[----:B------:R-:W-:Y:S02]  /*1180*/  ULOP3.LUT UR26, UR62, UR66, URZ, 0x3c, !UPT ;  /* 0x000000423e1a7292 */ /* 0x000fe4000f8e3cff */
[----:B------:R-:W-:Y:S02]  /*1190*/  ULOP3.LUT UR67, UR33, UR4, URZ, 0x3c, !UPT ;  /* 0x0000000421437292 */ /* 0x000fe4000f8e3cff */
[----:B------:R-:W-:Y:S02]  /*11a0*/  USHF.L.W.U32.HI UR62, UR11, 0x3, UR11 ;  /* 0x000000030b3e7899 */ /* 0x000fe40008010e0b */
        /* <DEDUP_REMOVED lines=10> */
[----:B------:R-:W-:Y:S02]  /*1250*/  USHF.L.W.U32.HI UR67, UR54, 0x3, UR54 ;  /* 0x0000000336437899 */ /* 0x000fe40008010e36 */
[----:B------:R-:W-:Y:S02]  /*1260*/  ULOP3.LUT UR26, UR11, UR66, UR43, 0x96, !UPT ;  /* 0x000000420b1a7292 */ /* 0x000fe4000f8e962b */
[----:B------:R-:W-:Y:S02]  /*1270*/  ULOP3.LUT UR33, UR33, UR62, URZ, 0x3c, !UPT ;  /* 0x0000003e21217292 */ /* 0x000fe4000f8e3cff */
[----:B------:R-:W-:-:S02]  /*1280*/  USHF.L.W.U32.HI UR63, UR63, 0x3, UR63 ;  /* 0x000000033f3f7899 */ /* 0x000fc40008010e3f */
[----:B------:R-:W-:Y:S02]  /*1290*/  ULOP3.LUT UR11, UR64, UR11, URZ, 0x3c, !UPT ;  /* 0x0000000b400b7292 */ /* 0x000fe4000f8e3cff */
[----:B------:R-:W-:Y:S02]  /*12a0*/  USHF.L.W.U32.HI UR13, UR61, 0x3, UR61 ;  /* 0x000000033d0d7899 */ /* 0x000fe40008010e3d */
[----:B------:R-:W-:Y:S02]  /*12b0*/  ULOP3.LUT UR67, UR67, UR33, URZ, 0x3c, !UPT ;  /* 0x0000002143437292 */ /* 0x000fe4000f8e3cff */
[----:B------:R-:W-:Y:S02]  /*12c0*/  ULOP3.LUT UR61, UR33, UR5, URZ, 0x3c, !UPT ;  /* 0x00000005213d7292 */ /* 0x000fe4000f8e3cff */
[----:B------:R-:W-:Y:S02]  /*12d0*/  ULOP3.LUT UR33, UR63, UR11, URZ, 0x3c, !UPT ;  /* 0x0000000b3f217292 */ /* 0x000fe4000f8e3cff */
[----:B------:R-:W-:-:S02]  /*12e0*/  USHF.L.W.U32.HI UR54, UR26, 0x1, UR26 ;  /* 0x000000011a367899 */ /* 0x000fc40008010e1a */
[----:B------:R-:W-:Y:S02]  /*12f0*/  ULOP3.LUT UR62, UR11, UR5, URZ, 0x3c, !UPT ;  /* 0x000000050b3e7292 */ /* 0x000fe4000f8e3cff */
[----:B------:R-:W-:Y:S02]  /*1300*/  USHF.L.W.U32.HI UR61, UR61, 0x3, UR61 ;  /* 0x000000033d3d7899 */ /* 0x000fe40008010e3d */
[----:B------:R-:W-:Y:S02]  /*1310*/  ULOP3.LUT UR13, UR13, UR33, URZ, 0x3c, !UPT ;  /* 0x000000210d0d7292 */ /* 0x000fe4000f8e3cff */
[----:B------:R-:W-:Y:S02]  /*1320*/  ULOP3.LUT UR26, UR26, UR54, UR15, 0x96, !UPT ;  /* 0x000000361a1a7292 */ /* 0x000fe4000f8e960f */
[----:B------:R-:W-:Y:S02]  /*1330*/  ULOP3.LUT UR64, UR67, UR41, URZ, 0x3c, !UPT ;  /* 0x0000002943407292 */ /* 0x000fe4000f8e3cff */
[----:B------:R-:W-:-:S02]  /*1340*/  USHF.L.W.U32.HI UR66, UR33, 0x1, UR33 ;  /* 0x0000000121427899 */ /* 0x000fc40008010e21 */
[----:B------:R-:W-:Y:S02]  /*1350*/  ULOP3.LUT UR68, UR33, UR41, URZ, 0x3c, !UPT ;  /* 0x0000002921447292 */ /* 0x000fe4000f8e3cff */
[----:B------:R-:W-:Y:S02]  /*1360*/  ULOP3.LUT UR63, UR67, UR9, UR18, 0x96, !UPT ;  /* 0x00000009433f7292 */ /* 0x000fe4000f8e9612 */
[----:B------:R-:W-:Y:S02]  /*1370*/  USHF.L.W.U32.HI UR62, UR62, 0x1, UR62 ;  /* 0x000000013e3e7899 */ /* 0x000fe40008010e3e */
[----:B------:R-:W-:Y:S02]  /*1380*/  ULOP3.LUT UR9, UR61, UR13, URZ, 0x3c, !UPT ;  /* 0x0000000d3d097292 */ /* 0x000fe4000f8e3cff */
[----:B------:R-:W-:Y:S02]  /*1390*/  USHF.L.U32 UR71, UR24, 0x1, URZ ;  /* 0x0000000118477899 */ /* 0x000fe400080006ff */
[----:B------:R-:W-:-:S02]  /*13a0*/  USHF.L.W.U32.HI UR69, UR26, 0x1, UR26 ;  /* 0x000000011a457899 */ /* 0x000fc40008010e1a */
[----:B------:R-:W-:Y:S02]  /*13b0*/  USHF.L.W.U32.HI UR67, UR67, 0x3, UR64 ;  /* 0x0000000343437899 */ /* 0x000fe40008010e40 */
[----:B------:R-:W-:Y:S02]  /*13c0*/  ULOP3.LUT UR61, UR33, UR66, UR60, 0x96, !UPT ;  /* 0x00000042213d7292 */ /* 0x000fe4000f8e963c */
[----:B------:R-:W-:Y:S02]  /*13d0*/  USHF.L.W.U32.HI UR64, UR33, 0x1, UR68 ;  /* 0x0000000121407899 */ /* 0x000fe40008010e44 */
[----:B------:R-:W-:Y:S02]  /*13e0*/  ULOP3.LUT UR66, UR13, UR18, URZ, 0x3c, !UPT ;  /* 0x000000120d427292 */ /* 0x000fe4000f8e3cff */
[----:B------:R-:W-:Y:S02]  /*13f0*/  USHF.L.W.U32.HI UR68, UR13, 0x1, UR13 ;  /* 0x000000010d447899 */ /* 0x000fe40008010e0d */
[----:B------:R-:W-:-:S02]  /*1400*/  USHF.L.W.U32.HI UR54, UR11, 0x1, UR11 ;  /* 0x000000010b367899 */ /* 0x000fc40008010e0b */
[----:B------:R-:W-:Y:S02]  /*1410*/  ULOP3.LUT UR62, UR62, UR29, URZ, 0x3c, !UPT ;  /* 0x0000001d3e3e7292 */ /* 0x000fe4000f8e3cff */
[----:B------:R-:W-:Y:S02]  /*1420*/  ULOP3.LUT UR55, UR69, UR71, UR55, 0x96, !UPT ;  /* 0x0000004745377292 */ /* 0x000fe4000f8e9637 */
[----:B------:R-:W-:Y:S02]  /*1430*/  USHF.R.U32.HI UR53, URZ, 0xa, UR14 ;  /* 0x0000000aff357899 */ /* 0x000fe4000801160e */
[----:B------:R-:W-:Y:S02]  /*1440*/  USHF.L.W.U32.HI UR60, UR63, 0x3, UR63 ;  /* 0x000000033f3c7899 */ /* 0x000fe40008010e3f */
[----:B------:R-:W-:Y:S02]  /*1450*/  USHF.L.W.U32.HI UR66, UR13, 0x1, UR66 ;  /* 0x000000010d427899 */ /* 0x000fe40008010e42 */
[----:B------:R-:W-:-:S02]  /*1460*/  ULOP3.LUT UR69, UR67, UR9, URZ, 0x3c, !UPT ;  /* 0x0000000943457292 */ /* 0x000fc4000f8e3cff */
[----:B------:R-:W-:Y:S02]  /*1470*/  USHF.R.U32.HI UR50, URZ, 0xf, UR14 ;  /* 0x0000000fff327899 */ /* 0x000fe4000801160e */
[----:B------:R-:W-:Y:S02]  /*1480*/  ULOP3.LUT UR58, UR13, UR68, UR58, 0x96, !UPT ;  /* 0x000000440d3a7292 */ /* 0x000fe4000f8e963a */
[----:B------:R-:W-:Y:S02]  /*1490*/  ULOP3.LUT UR54, UR11, UR54, UR14, 0x96, !UPT ;  /* 0x000000360b367292 */ /* 0x000fe4000f8e960e */
[----:B------:R-:W-:Y:S02]  /*14a0*/  ULOP3.LUT UR64, UR64, UR47, URZ, 0x3c, !UPT ;  /* 0x0000002f40407292 */ /* 0x000fe4000f8e3cff */
[----:B------:R-:W-:Y:S02]  /*14b0*/  ULOP3.LUT UR68, UR9, UR22, URZ, 0x3c, !UPT ;  /* 0x0000001609447292 */ /* 0x000fe4000f8e3cff */
[----:B------:R-:W-:-:S02]  /*14c0*/  ULOP3.LUT UR62, UR62, UR11, UR5, 0x96, !UPT ;  /* 0x0000000b3e3e7292 */ /* 0x000fc4000f8e9605 */
[----:B------:R-:W-:Y:S02]  /*14d0*/  USHF.R.U32.HI UR59, URZ, 0x3, UR14 ;  /* 0x00000003ff3b7899 */ /* 0x000fe4000801160e */
[----:B------:R-:W-:Y:S02]  /*14e0*/  USHF.L.W.U32.HI UR70, UR9, 0x1, UR9 ;  /* 0x0000000109467899 */ /* 0x000fe40008010e09 */
[----:B------:R-:W-:Y:S02]  /*14f0*/  ULOP3.LUT UR66, UR66, UR53, URZ, 0x3c, !UPT ;  /* 0x0000003542427292 */ /* 0x000fe4000f8e3cff */
[----:B------:R-:W-:Y:S02]  /*1500*/  ULOP3.LUT UR60, UR60, UR69, URZ, 0x3c, !UPT ;  /* 0x000000453c3c7292 */ /* 0x000fe4000f8e3cff */
[----:B------:R-:W-:Y:S02]  /*1510*/  ULOP3.LUT UR55, UR50, UR55, UR24, 0x96, !UPT ;  /* 0x0000003732377292 */ /* 0x000fe4000f8e9618 */
[----:B------:R-:W-:-:S02]  /*1520*/  USHF.R.U32.HI UR57, URZ, 0x4, UR14 ;  /* 0x00000004ff397899 */ /* 0x000fc4000801160e */
[----:B------:R-:W-:Y:S02]  /*1530*/  USHF.R.U32.HI UR34, URZ, 0xc, UR14 ;  /* 0x0000000cff227899 */ /* 0x000fe4000801160e */
[----:B------:R-:W-:Y:S02]  /*1540*/  USHF.L.W.U32.HI UR63, UR54, 0x1, UR54 ;  /* 0x00000001363f7899 */ /* 0x000fe40008010e36 */
[----:B------:R-:W-:Y:S02]  /*1550*/  ULOP3.LUT UR64, UR64, UR33, UR41, 0x96, !UPT ;  /* 0x0000002140407292 */ /* 0x000fe4000f8e9629 */
[----:B------:R-:W-:Y:S02]  /*1560*/  USHF.L.W.U32.HI UR68, UR9, 0x1, UR68 ;  /* 0x0000000109447899 */ /* 0x000fe40008010e44 */
[----:B------:R-:W-:Y:S02]  /*1570*/  USHF.L.W.U32.HI UR11, UR62, 0x1, UR62 ;  /* 0x000000013e0b7899 */ /* 0x000fe40008010e3e */
[----:B------:R-:W-:-:S02]  /*1580*/  ULOP3.LUT UR59, UR9, UR70, UR59, 0x96, !UPT ;  /* 0x00000046093b7292 */ /* 0x000fc4000f8e963b */
[----:B------:R-:W-:Y:S02]  /*1590*/  USHF.L.W.U32.HI UR33, UR69, 0x1, UR69 ;  /* 0x0000000145217899 */ /* 0x000fe40008010e45 */
[----:B------:R-:W-:Y:S02]  /*15a0*/  USHF.R.U32.HI UR32, URZ, 0x5, UR14 ;  /* 0x00000005ff207899 */ /* 0x000fe4000801160e */
[----:B------:R-:W-:Y:S02]  /*15b0*/  USHF.L.W.U32.HI UR67, UR61, 0x1, UR61 ;  /* 0x000000013d437899 */ /* 0x000fe40008010e3d */
[----:B------:R-:W-:Y:S02]  /*15c0*/  ULOP3.LUT UR66, UR66, UR13, UR18, 0x96, !UPT ;  /* 0x0000000d42427292 */ /* 0x000fe4000f8e9612 */
[----:B------:R-:W-:Y:S02]  /*15d0*/  ULOP3.LUT UR7, UR7, UR60, URZ, 0x3c, !UPT ;  /* 0x0000003c07077292 */ /* 0x000fe4000f8e3cff */
[----:B------:R-:W-:-:S02]  /*15e0*/  ULOP3.LUT UR55, UR55, UR26, URZ, 0x3c, !UPT ;  /* 0x0000001a37377292 */ /* 0x000fc4000f8e3cff */
[----:B------:R-:W-:Y:S02]  /*15f0*/  USHF.L.W.U32.HI UR13, UR60, 0x1, UR60 ;  /* 0x000000013c0d7899 */ /* 0x000fe40008010e3c */
[----:B------:R-:W-:Y:S02]  /*1600*/  USHF.R.U32.HI UR38, URZ, 0xd, UR14 ;  /* 0x0000000dff267899 */ /* 0x000fe4000801160e */
[----:B------:R-:W-:Y:S02]  /*1610*/  ULOP3.LUT UR63, UR54, UR63, UR57, 0x96, !UPT ;  /* 0x0000003f363f7292 */ /* 0x000fe4000f8e9639 */
[----:B------:R-:W-:Y:S02]  /*1620*/  ULOP3.LUT UR68, UR68, UR15, URZ, 0x3c, !UPT ;  /* 0x0000000f44447292 */ /* 0x000fe4000f8e3cff */
[----:B------:R-:W-:Y:S02]  /*1630*/  ULOP3.LUT UR34, UR62, UR11, UR34, 0x96, !UPT ;  /* 0x0000000b3e227292 */ /* 0x000fe4000f8e9622 */
[----:B------:R-:W-:-:S02]  /*1640*/  USHF.L.W.U32.HI UR26, UR64, 0x1, UR64 ;  /* 0x00000001401a7899 */ /* 0x000fc40008010e40 */
[----:B------:R-:W-:Y:S02]  /*1650*/  USHF.L.W.U32.HI UR18, UR59, 0x1, UR59 ;  /* 0x000000013b127899 */ /* 0x000fe40008010e3b */
[----:B------:R-:W-:Y:S02]  /*1660*/  ULOP3.LUT UR57, UR69, UR33, UR57, 0x96, !UPT ;  /* 0x0000002145397292 */ /* 0x000fe4000f8e9639 */
[----:B------:R-:W-:Y:S02]  /*1670*/  USHF.R.U32.HI UR31, URZ, 0x6, UR14 ;  /* 0x00000006ff1f7899 */ /* 0x000fe4000801160e */
[----:B------:R-:W-:Y:S02]  /*1680*/  ULOP3.LUT UR67, UR61, UR67, UR32, 0x96, !UPT ;  /* 0x000000433d437292 */ /* 0x000fe4000f8e9620 */
[----:B------:R-:W-:Y:S02]  /*1690*/  USHF.L.W.U32.HI UR15, UR7, 0x1, UR7 ;  /* 0x00000001070f7899 */ /* 0x000fe40008010e07 */
[----:B------:R-:W-:-:S02]  /*16a0*/  ULOP3.LUT UR32, UR60, UR13, UR32, 0x96, !UPT ;  /* 0x0000000d3c207292 */ /* 0x000fc4000f8e9620 */
[----:B------:R-:W-:Y:S02]  /*16b0*/  USHF.L.W.U32.HI UR41, UR58, 0x1, UR58 ;  /* 0x000000013a297899 */ /* 0x000fe40008010e3a */
[----:B------:R-:W-:Y:S02]  /*16c0*/  ULOP3.LUT UR68, UR68, UR9, UR22, 0x96, !UPT ;  /* 0x0000000944447292 */ /* 0x000fe4000f8e9616 */
[----:B------:R-:W-:Y:S02]  /*16d0*/  ULOP3.LUT UR38, UR64, UR26, UR38, 0x96, !UPT ;  /* 0x0000001a40267292 */ /* 0x000fe4000f8e9626 */
[----:B------:R-:W-:Y:S02]  /*16e0*/  ULOP3.LUT UR33, UR34, UR63, URZ, 0x3c, !UPT ;  /* 0x0000003f22217292 */ /* 0x000fe4000f8e3cff */
[----:B------:R-:W-:Y:S02]  /*16f0*/  USHF.R.U32.HI UR35, URZ, 0xe, UR14 ;  /* 0x0000000eff237899 */ /* 0x000fe4000801160e */
[----:B------:R-:W-:-:S02]  /*1700*/  ULOP3.LUT UR43, UR59, UR18, UR43, 0x96, !UPT ;  /* 0x000000123b2b7292 */ /* 0x000fc4000f8e962b */
[----:B------:R-:W-:Y:S02]  /*1710*/  USHF.L.W.U32.HI UR22, UR57, 0x1, UR57 ;  /* 0x0000000139167899 */ /* 0x000fe40008010e39 */
[----:B------:R-:W-:Y:S02]  /*1720*/  USHF.L.W.U32.HI UR26, UR66, 0x1, UR66 ;  /* 0x00000001421a7899 */ /* 0x000fe40008010e42 */
[----:B------:R-:W-:Y:S02]  /*1730*/  ULOP3.LUT UR18, UR7, UR15, UR31, 0x96, !UPT ;  /* 0x0000000f07127292 */ /* 0x000fe4000f8e961f */
[----:B------:R-:W-:Y:S02]  /*1740*/  USHF.L.W.U32.HI UR15, UR32, 0x1, UR32 ;  /* 0x00000001200f7899 */ /* 0x000fe40008010e20 */
[----:B------:R-:W-:Y:S02]  /*1750*/  USHF.R.U32.HI UR46, URZ, 0x10, UR14 ;  /* 0x00000010ff2e7899 */ /* 0x000fe4000801160e */
[----:B------:R-:W-:-:S02]  /*1760*/  ULOP3.LUT UR58, UR58, UR41, UR31, 0x96, !UPT ;  /* 0x000000293a3a7292 */ /* 0x000fc4000f8e961f */
[----:B------:R-:W-:Y:S02]  /*1770*/  USHF.L.W.U32.HI UR33, UR33, 0x1, UR33 ;  /* 0x0000000121217899 */ /* 0x000fe40008010e21 */
[----:B------:R-:W-:Y:S02]  /*1780*/  ULOP3.LUT UR7, UR57, UR22, UR29, 0x96, !UPT ;  /* 0x0000001639077292 */ /* 0x000fe4000f8e961d */
[----:B------:R-:W-:Y:S02]  /*1790*/  ULOP3.LUT UR31, UR38, UR67, URZ, 0x3c, !UPT ;  /* 0x00000043261f7292 */ /* 0x000fe4000f8e3cff */
[----:B------:R-:W-:Y:S02]  /*17a0*/  ULOP3.LUT UR66, UR66, UR26, UR35, 0x96, !UPT ;  /* 0x0000001a42427292 */ /* 0x000fe4000f8e9623 */
[----:B------:R-:W-:Y:S02]  /*17b0*/  USHF.L.W.U32.HI UR26, UR68, 0x1, UR68 ;  /* 0x00000001441a7899 */ /* 0x000fe40008010e44 */
[----:B------:R-:W-:-:S02]  /*17c0*/  USHF.L.W.U32.HI UR22, UR18, 0x1, UR18 ;  /* 0x0000000112167899 */ /* 0x000fc40008010e12 */
[----:B------:R-:W-:Y:S02]  /*17d0*/  USHF.R.U32.HI UR28, URZ, 0x11, UR14 ;  /* 0x00000011ff1c7899 */ /* 0x000fe4000801160e */
[----:B------:R-:W-:Y:S02]  /*17e0*/  ULOP3.LUT UR15, UR32, UR15, UR47, 0x96, !UPT ;  /* 0x0000000f200f7292 */ /* 0x000fe4000f8e962f */
[----:B------:R-:W-:Y:S02]  /*17f0*/  ULOP3.LUT UR33, UR34, UR33, UR46, 0x96, !UPT ;  /* 0x0000002122217292 */ /* 0x000fe4000f8e962e */
[----:B------:R-:W-:Y:S02]  /*1800*/  USHF.L.W.U32.HI UR31, UR31, 0x1, UR31 ;  /* 0x000000011f1f7899 */ /* 0x000fe40008010e1f */
[----:B------:R-:W-:Y:S02]  /*1810*/  ULOP3.LUT UR32, UR66, UR58, URZ, 0x3c, !UPT ;  /* 0x0000003a42207292 */ /* 0x000fe4000f8e3cff */
[----:B------:R-:W-:-:S02]  /*1820*/  ULOP3.LUT UR50, UR68, UR26, UR50, 0x96, !UPT ;  /* 0x0000001a44327292 */ /* 0x000fc4000f8e9632 */
[----:B------:R-:W-:Y:S02]  /*1830*/  ULOP3.LUT UR18, UR18, UR22, UR53, 0x96, !UPT ;  /* 0x0000001612127292 */ /* 0x000fe4000f8e9635 */
[----:B------:R-:W-:Y:S02]  /*1840*/  USHF.R.U32.HI UR39, URZ, 0x14, UR14 ;  /* 0x00000014ff277899 */ /* 0x000fe4000801160e */
[----:B------:R-:W-:Y:S02]  /*1850*/  USHF.R.U32.HI UR42, URZ, 0x15, UR14 ;  /* 0x00000015ff2a7899 */ /* 0x000fe4000801160e */
[----:B------:R-:W-:Y:S02]  /*1860*/  USHF.L.U32 UR25, UR46, 0x1, URZ ;  /* 0x000000012e197899 */ /* 0x000fe400080006ff */
[----:B------:R-:W-:Y:S02]  /*1870*/  USHF.L.U32 UR48, UR28, 0x1, URZ ;  /* 0x000000011c307899 */ /* 0x000fe400080006ff */
[----:B------:R-:W-:-:S02]  /*1880*/  USHF.L.W.U32.HI UR26, UR7, 0x1, UR7 ;  /* 0x00000001071a7899 */ /* 0x000fc40008010e07 */
[----:B------:R-:W-:Y:S02]  /*1890*/  USHF.L.W.U32.HI UR22, UR15, 0x1, UR15 ;  /* 0x000000010f167899 */ /* 0x000fe40008010e0f */
[----:B------:R-:W-:Y:S02]  /*18a0*/  ULOP3.LUT UR29, UR63, UR33, UR29, 0x96, !UPT ;  /* 0x000000213f1d7292 */ /* 0x000fe4000f8e961d */
[----:B------:R-:W-:Y:S02]  /*18b0*/  USHF.R.U32.HI UR27, URZ, 0x12, UR14 ;  /* 0x00000012ff1b7899 */ /* 0x000fe4000801160e */
[----:B------:R-:W-:Y:S02]  /*18c0*/  USHF.L.U64.HI UR56, UR4, 0x3, UR5 ;  /* 0x0000000304387899 */ /* 0x000fe40008010205 */
[----:B------:R-:W-:Y:S02]  /*18d0*/  ULOP3.LUT UR31, UR38, UR31, UR28, 0x96, !UPT ;  /* 0x0000001f261f7292 */ /* 0x000fe4000f8e961c */
[----:B------:R-:W-:-:S02]  /*18e0*/  USHF.L.W.U32.HI UR32, UR32, 0x1, UR32 ;  /* 0x0000000120207899 */ /* 0x000fc40008010e20 */
[----:B------:R-:W-:Y:S02]  /*18f0*/  USHF.R.U32.HI UR40, URZ, 0xd, UR14 ;  /* 0x0000000dff287899 */ /* 0x000fe4000801160e */
[----:B------:R-:W-:Y:S02]  /*1900*/  ULOP3.LUT UR33, UR50, UR43, URZ, 0x3c, !UPT ;  /* 0x0000002b32217292 */ /* 0x000fe4000f8e3cff */
[----:B------:R-:W-:Y:S02]  /*1910*/  ULOP3.LUT UR25, UR26, UR25, UR39, 0x96, !UPT ;  /* 0x000000191a197292 */ /* 0x000fe4000f8e9627 */
[----:B------:R-:W-:Y:S02]  /*1920*/  ULOP3.LUT UR42, UR22, UR48, UR42, 0x96, !UPT ;  /* 0x00000030162a7292 */ /* 0x000fe4000f8e962a */
[----:B------:R-:W-:Y:S02]  /*1930*/  USHF.R.U32.HI UR49, URZ, 0xc, UR14 ;  /* 0x0000000cff317899 */ /* 0x000fe4000801160e */
[----:B------:R-:W-:-:S02]  /*1940*/  ULOP3.LUT UR26, UR29, UR5, URZ, 0x3c, !UPT ;  /* 0x000000051d1a7292 */ /* 0x000fc4000f8e3cff */
[----:B------:R-:W-:Y:S02]  /*1950*/  USHF.R.U32.HI UR17, URZ, 0xa, UR14 ;  /* 0x0000000aff117899 */ /* 0x000fe4000801160e */
[----:B------:R-:W-:Y:S02]  /*1960*/  USHF.R.U32.HI UR37, URZ, 0x16, UR14 ;  /* 0x00000016ff257899 */ /* 0x000fe4000801160e */
[----:B------:R-:W-:Y:S02]  /*1970*/  USHF.L.U64.HI UR30, UR4, 0x1, UR5 ;  /* 0x00000001041e7899 */ /* 0x000fe40008010205 */
[----:B------:R-:W-:Y:S02]  /*1980*/  USHF.L.U32 UR36, UR4, 0x3, URZ ;  /* 0x0000000304247899 */ /* 0x000fe400080006ff */
[----:B------:R-:W-:Y:S02]  /*1990*/  USHF.L.U32 UR76, UR27, 0x1, URZ ;  /* 0x000000011b4c7899 */ /* 0x000fe400080006ff */
[----:B------:R-:W-:-:S02]  /*19a0*/  ULOP3.LUT UR56, UR55, UR56, URZ, 0x3c, !UPT ;  /* 0x0000003837387292 */ /* 0x000fc4000f8e3cff */
[----:B------:R-:W-:Y:S02]  /*19b0*/  ULOP3.LUT UR47, UR67, UR31, UR47, 0x96, !UPT ;  /* 0x0000001f432f7292 */ /* 0x000fe4000f8e962f */
[----:B------:R-:W-:Y:S02]  /*19c0*/  ULOP3.LUT UR32, UR66, UR32, UR27, 0x96, !UPT ;  /* 0x0000002042207292 */ /* 0x000fe4000f8e961b */
[----:B------:R-:W-:Y:S02]  /*19d0*/  USHF.L.W.U32.HI UR22, UR18, 0x1, UR18 ;  /* 0x0000000112167899 */ /* 0x000fe40008010e12 */
[----:B------:R-:W-:Y:S02]  /*19e0*/  USHF.L.W.U32.HI UR33, UR33, 0x1, UR33 ;  /* 0x0000000121217899 */ /* 0x000fe40008010e21 */
[----:B------:R-:W-:Y:S02]  /*19f0*/  ULOP3.LUT UR40, UR40, UR42, UR28, 0x96, !UPT ;  /* 0x0000002a28287292 */ /* 0x000fe4000f8e961c */
[----:B------:R-:W-:-:S02]  /*1a00*/  ULOP3.LUT UR25, UR49, UR25, UR46, 0x96, !UPT ;  /* 0x0000001931197292 */ /* 0x000fc4000f8e962e */
[----:B------:R-:W-:Y:S02]  /*1a10*/  UIMAD UR28, UR26, UR4, URZ ;  /* 0x000000041a1c72a4 */ /* 0x000fe4000f8e02ff */
[----:B------:R-:W-:Y:S02]  /*1a20*/  USHF.L.U32 UR21, UR4, 0x1, URZ ;  /* 0x0000000104157899 */ /* 0x000fe400080006ff */
[----:B------:R-:W-:Y:S02]  /*1a30*/  UIMAD UR9, UR56, UR4, URZ ;  /* 0x00000004380972a4 */ /* 0x000fe4000f8e02ff */
[----:B------:R-:W-:Y:S02]  /*1a40*/  ULOP3.LUT UR36, UR29, UR36, URZ, 0x3c, !UPT ;  /* 0x000000241d247292 */ /* 0x000fe4000f8e3cff */
[----:B------:R-:W-:Y:S02]  /*1a50*/  ULOP3.LUT UR17, UR58, UR32, UR17, 0x96, !UPT ;  /* 0x000000203a117292 */ /* 0x000fe4000f8e9611 */
[----:B------:R-:W-:-:S02]  /*1a60*/  ULOP3.LUT UR22, UR22, UR76, UR37, 0x96, !UPT ;  /* 0x0000004c16167292 */ /* 0x000fc4000f8e9625 */
[----:B------:R-:W-:Y:S02]  /*1a70*/  ULOP3.LUT UR26, UR47, UR4, URZ, 0x3c, !UPT ;  /* 0x000000042f1a7292 */ /* 0x000fe4000f8e3cff */
[----:B------:R-:W-:Y:S02]  /*1a80*/  ULOP3.LUT UR30, UR47, UR30, URZ, 0x3c, !UPT ;  /* 0x0000001e2f1e7292 */ /* 0x000fe4000f8e3cff */
[----:B------:R-:W-:Y:S02]  /*1a90*/  USHF.R.U32.HI UR16, URZ, 0xb, UR14 ;  /* 0x0000000bff107899 */ /* 0x000fe4000801160e */
[----:B------:R-:W-:Y:S02]  /*1aa0*/  ULOP3.LUT UR33, UR50, UR33, UR24, 0x96, !UPT ;  /* 0x0000002132217292 */ /* 0x000fe4000f8e9618 */
[----:B------:R-:W-:Y:S02]  /*1ab0*/  ULOP3.LUT UR7, UR25, UR7, URZ, 0x3c, !UPT ;  /* 0x0000000719077292 */ /* 0x000fe4000f8e3cff */
[----:B------:R-:W-:-:S02]  /*1ac0*/  USHF.L.U32 UR20, UR4, 0x2, URZ ;  /* 0x0000000204147899 */ /* 0x000fc400080006ff */
[----:B------:R-:W-:Y:S02]  /*1ad0*/  UIMAD UR9, UR36, UR5, UR9 ;  /* 0x00000005240972a4 */ /* 0x000fe4000f8e0209 */
[----:B------:R-:W-:Y:S02]  /*1ae0*/  UIMAD.WIDE.U32 UR24, UR36, UR4, URZ ;  /* 0x00000004241872a5 */ /* 0x000fe4000f8e00ff */
[----:B------:R-:W-:Y:S02]  /*1af0*/  ULOP3.LUT UR35, UR35, UR22, UR27, 0x96, !UPT ;  /* 0x0000001623237292 */ /* 0x000fe4000f8e961b */
[----:B------:R-:W-:Y:S02]  /*1b00*/  UIMAD UR32, UR26, UR5, UR28 ;  /* 0x000000051a2072a4 */ /* 0x000fe4000f8e021c */
[----:B------:R-:W-:Y:S02]  /*1b10*/  ULOP3.LUT UR21, UR17, UR21, URZ, 0x3c, !UPT ;  /* 0x0000001511157292 */ /* 0x000fe4000f8e3cff */
[----:B------:R-:W-:-:S02]  /*1b20*/  UIMAD UR31, UR30, UR4, URZ ;  /* 0x000000041e1f72a4 */ /* 0x000fc4000f8e02ff */
[----:B------:R-:W-:Y:S02]  /*1b30*/  UIMAD.WIDE.U32 UR26, UR26, UR4, URZ ;  /* 0x000000041a1a72a5 */ /* 0x000fe4000f8e00ff */
[----:B------:R-:W-:Y:S02]  /*1b40*/  ULOP3.LUT UR16, UR43, UR33, UR16, 0x96, !UPT ;  /* 0x000000212b107292 */ /* 0x000fe4000f8e9610 */
[----:B------:R-:W-:Y:S02]  /*1b50*/  ULOP3.LUT UR52, UR17, UR52, URZ, 0x3c, !UPT ;  /* 0x0000003411347292 */ /* 0x000fe4000f8e3cff */
[----:B------:R-:W-:Y:S02]  /*1b60*/  USHF.L.U64.HI UR19, UR4, 0x2, UR5 ;  /* 0x0000000204137899 */ /* 0x000fe40008010205 */
[----:B------:R-:W-:Y:S02]  /*1b70*/  ULOP3.LUT UR15, UR40, UR15, URZ, 0x3c, !UPT ;  /* 0x0000000f280f7292 */ /* 0x000fe4000f8e3cff */
[----:B------:R-:W-:-:S02]  /*1b80*/  ULOP3.LUT UR22, UR7, UR20, URZ, 0x3c, !UPT ;  /* 0x0000001407167292 */ /* 0x000fc4000f8e3cff */
[----:B------:R-:W-:Y:S02]  /*1b90*/  ULOP3.LUT UR28, UR7, UR23, URZ, 0x3c, !UPT ;  /* 0x00000017071c7292 */ /* 0x000fe4000f8e3cff */
[----:B------:R-:W-:Y:S02]  /*1ba0*/  UIADD3 UR9, UPT, UPT, UR25, UR9, URZ ;  /* 0x0000000919097290 */ /* 0x000fe4000fffe0ff */
[----:B------:R-:W-:Y:S02]  /*1bb0*/  UIMAD UR31, UR21, UR5, UR31 ;  /* 0x00000005151f72a4 */ /* 0x000fe4000f8e021f */
[----:B------:R-:W-:Y:S02]  /*1bc0*/  UIADD3 UR32, UPT, UPT, UR27, UR32, URZ ;  /* 0x000000201b207290 */ /* 0x000fe4000fffe0ff */
[----:B------:R-:W-:Y:S02]  /*1bd0*/  ULOP3.LUT UR25, UR26, UR29, UR5, 0x96, !UPT ;  /* 0x0000001d1a197292 */ /* 0x000fe4000f8e9605 */
[----:B------:R-:W-:-:S02]  /*1be0*/  UIMAD.WIDE.U32 UR20, UR21, UR4, URZ ;  /* 0x00000004151472a5 */ /* 0x000fc4000f8e00ff */
[----:B------:R-:W-:Y:S02]  /*1bf0*/  ULOP3.LUT UR18, UR35, UR18, URZ, 0x3c, !UPT ;  /* 0x0000001223127292 */ /* 0x000fe4000f8e3cff */
[----:B------:R-:W-:Y:S02]  /*1c00*/  ULOP3.LUT UR23, UR16, UR6, URZ, 0x3c, !UPT ;  /* 0x0000000610177292 */ /* 0x000fe4000f8e3cff */
[----:B------:R-:W-:Y:S02]  /*1c10*/  ULOP3.LUT UR56, UR17, UR24, UR56, 0x96, !UPT ;  /* 0x0000001811387292 */ /* 0x000fe4000f8e9638 */
[----:B------:R-:W-:Y:S02]  /*1c20*/  UIMAD UR35, UR52, UR4, URZ ;  /* 0x00000004342372a4 */ /* 0x000fe4000f8e02ff */
[----:B------:R-:W-:Y:S02]  /*1c30*/  ULOP3.LUT UR19, UR16, UR19, URZ, 0x3c, !UPT ;  /* 0x0000001310137292 */ /* 0x000fe4000f8e3cff */
[----:B------:R-:W-:-:S02]  /*1c40*/  ULOP3.LUT UR24, UR15, UR8, URZ, 0x3c, !UPT ;  /* 0x000000080f187292 */ /* 0x000fc4000f8e3cff */
[----:B------:R-:W-:Y:S02]  /*1c50*/  UIMAD UR36, UR28, UR4, URZ ;  /* 0x000000041c2472a4 */ /* 0x000fe4000f8e02ff */
[----:B------:R-:W-:Y:S02]  /*1c60*/  UIADD3 UR34, UPT, UPT, UR21, UR31, URZ ;  /* 0x0000001f15227290 */ /* 0x000fe4000fffe0ff */
[----:B------:R-:W-:Y:S02]  /*1c70*/  ULOP3.LUT UR33, UR25, UR20, UR30, 0x96, !UPT ;  /* 0x0000001419217292 */ /* 0x000fe4000f8e961e */
[----:B------:R-:W-:Y:S02]  /*1c80*/  ULOP3.LUT UR8, UR17, UR32, URZ, 0x3c, !UPT ;  /* 0x0000002011087292 */ /* 0x000fe4000f8e3cff */
[----:B------:R-:W-:Y:S02]  /*1c90*/  ULOP3.LUT UR6, UR16, UR25, URZ, 0x3c, !UPT ;  /* 0x0000001910067292 */ /* 0x000fe4000f8e3cff */
[----:B------:R-:W-:-:S02]  /*1ca0*/  UIMAD.WIDE.U32 UR20, UR23, UR4, URZ ;  /* 0x00000004171472a5 */ /* 0x000fc4000f8e00ff */
[----:B------:R-:W-:Y:S02]  /*1cb0*/  UIMAD UR35, UR23, UR5, UR35 ;  /* 0x00000005172372a4 */ /* 0x000fe4000f8e0223 */
[----:B------:R-:W-:Y:S02]  /*1cc0*/  UIMAD UR23, UR19, UR4, URZ ;  /* 0x00000004131772a4 */ /* 0x000fe4000f8e02ff */
[----:B------:R-:W-:Y:S02]  /*1cd0*/  UIMAD UR39, UR24, UR5, UR36 ;  /* 0x00000005182772a4 */ /* 0x000fe4000f8e0224 */
[----:B------:R-:W-:Y:S02]  /*1ce0*/  ULOP3.LUT UR51, UR15, UR51, URZ, 0x3c, !UPT ;  /* 0x000000330f337292 */ /* 0x000fe4000f8e3cff */
[----:B------:R-:W-:Y:S02]  /*1cf0*/  UIMAD.WIDE.U32 UR24, UR24, UR4, URZ ;  /* 0x00000004181872a5 */ /* 0x000fe4000f8e00ff */
[----:B------:R-:W-:-:S02]  /*1d00*/  UIMAD UR38, UR8, UR4, URZ ;  /* 0x00000004082672a4 */ /* 0x000fc4000f8e02ff */
[----:B------:R-:W-:Y:S02]  /*1d10*/  ULOP3.LUT UR65, UR18, UR65, URZ, 0x3c, !UPT ;  /* 0x0000004112417292 */ /* 0x000fe4000f8e3cff */
[----:B------:R-:W-:Y:S02]  /*1d20*/  ULOP3.LUT UR34, UR34, UR32, URZ, 0x3c, !UPT ;  /* 0x0000002022227292 */ /* 0x000fe4000f8e3cff */
[----:B------:R-:W-:Y:S02]  /*1d30*/  UIMAD.WIDE.U32 UR30, UR6, UR4, URZ ;  /* 0x00000004061e72a5 */ /* 0x000fe4000f8e00ff */
[----:B------:R-:W-:Y:S02]  /*1d40*/  ULOP3.LUT UR52, UR33, UR20, UR52, 0x96, !UPT ;  /* 0x0000001421347292 */ /* 0x000fe4000f8e9634 */
[----:B------:R-:W-:Y:S02]  /*1d50*/  UIADD3 UR36, UPT, UPT, UR21, UR35, URZ ;  /* 0x0000002315247290 */ /* 0x000fe4000fffe0ff */
[----:B------:R-:W-:-:S02]  /*1d60*/  ULOP3.LUT UR33, UR7, UR33, URZ, 0x3c, !UPT ;  /* 0x0000002107217292 */ /* 0x000fc4000f8e3cff */
[----:B------:R-:W-:Y:S02]  /*1d70*/  UIMAD.WIDE.U32 UR26, UR22, UR4, URZ ;  /* 0x00000004161a72a5 */ /* 0x000fe4000f8e00ff */
[----:B------:R-:W-:Y:S02]  /*1d80*/  UIMAD UR35, UR22, UR5, UR23 ;  /* 0x00000005162372a4 */ /* 0x000fe4000f8e0217 */
[----:B------:R-:W-:Y:S02]  /*1d90*/  ULOP3.LUT UR10, UR18, UR10, URZ, 0x3c, !UPT ;  /* 0x0000000a120a7292 */ /* 0x000fe4000f8e3cff */
[----:B------:R-:W-:Y:S02]  /*1da0*/  UIMAD UR37, UR51, UR4, URZ ;  /* 0x00000004332572a4 */ /* 0x000fe4000f8e02ff */
[----:B------:R-:W-:Y:S02]  /*1db0*/  UIADD3 UR39, UPT, UPT, UR25, UR39, URZ ;  /* 0x0000002719277290 */ /* 0x000fe4000fffe0ff */
[----:B------:R-:W-:-:S02]  /*1dc0*/  UIMAD UR38, UR6, UR5, UR38 ;  /* 0x00000005062672a4 */ /* 0x000fc4000f8e0226 */
[----:B------:R-:W-:Y:S02]  /*1dd0*/  ULOP3.LUT UR11, UR55, UR12, URZ, 0x3c, !UPT ;  /* 0x0000000c370b7292 */ /* 0x000fe4000f8e3cff */
[----:B------:R-:W-:Y:S02]  /*1de0*/  UIMAD UR8, UR65, UR4, URZ ;  /* 0x00000004410872a4 */ /* 0x000fe4000f8e02ff */
[----:B------:R-:W-:Y:S02]  /*1df0*/  ULOP3.LUT UR25, UR30, UR17, UR32, 0x96, !UPT ;  /* 0x000000111e197292 */ /* 0x000fe4000f8e9620 */
[----:B------:R-:W-:Y:S02]  /*1e00*/  ULOP3.LUT UR6, UR16, UR34, URZ, 0x3c, !UPT ;  /* 0x0000002210067292 */ /* 0x000fe4000f8e3cff */
[----:B------:R-:W-:Y:S02]  /*1e10*/  ULOP3.LUT UR36, UR36, UR34, URZ, 0x3c, !UPT ;  /* 0x0000002224247292 */ /* 0x000fe4000f8e3cff */
[----:B------:R-:W-:-:S02]  /*1e20*/  UIMAD.WIDE.U32 UR20, UR33, UR4, URZ ;  /* 0x00000004211472a5 */ /* 0x000fc4000f8e00ff */
[----:B------:R-:W-:Y:S02]  /*1e30*/  ULOP3.LUT UR30, UR15, UR52, URZ, 0x3c, !UPT ;  /* 0x000000340f1e7292 */ /* 0x000fe4000f8e3cff */
[----:B------:R-:W-:Y:S02]  /*1e40*/  UIADD3 UR35, UPT, UPT, UR27, UR35, URZ ;  /* 0x000000231b237290 */ /* 0x000fe4000fffe0ff */
[----:B------:R-:W-:Y:S02]  /*1e50*/  ULOP3.LUT UR26, UR52, UR26, UR19, 0x96, !UPT ;  /* 0x0000001a341a7292 */ /* 0x000fe4000f8e9613 */
[----:B------:R-:W-:Y:S02]  /*1e60*/  UIMAD UR37, UR10, UR5, UR37 ;  /* 0x000000050a2572a4 */ /* 0x000fe4000f8e0225 */
[----:B------:R-:W-:Y:S02]  /*1e70*/  UIMAD.WIDE.U32 UR22, UR10, UR4, URZ ;  /* 0x000000040a1672a5 */ /* 0x000fe4000f8e00ff */
[----:B------:R-:W-:-:S02]  /*1e80*/  UIADD3 UR19, UPT, UPT, UR31, UR38, URZ ;  /* 0x000000261f137290 */ /* 0x000fc4000fffe0ff */
[----:B------:R-:W-:Y:S02]  /*1e90*/  UIMAD.WIDE.U32 UR12, UR11, UR4, URZ ;  /* 0x000000040b0c72a5 */ /* 0x000fe4000f8e00ff */
[----:B------:R-:W-:Y:S02]  /*1ea0*/  UIMAD UR27, UR11, UR5, UR8 ;  /* 0x000000050b1b72a4 */ /* 0x000fe4000f8e0208 */
[----:B------:R-:W-:Y:S02]  /*1eb0*/  UIMAD UR31, UR6, UR4, URZ ;  /* 0x00000004061f72a4 */ /* 0x000fe4000f8e02ff */
[----:B------:R-:W-:Y:S02]  /*1ec0*/  ULOP3.LUT UR20, UR20, UR16, UR34, 0x96, !UPT ;  /* 0x0000001014147292 */ /* 0x000fe4000f8e9622 */
[----:B------:R-:W-:Y:S02]  /*1ed0*/  ULOP3.LUT UR8, UR7, UR36, URZ, 0x3c, !UPT ;  /* 0x0000002407087292 */ /* 0x000fe4000f8e3cff */
[----:B------:R-:W-:-:S02]  /*1ee0*/  UIMAD.WIDE.U32 UR10, UR30, UR4, URZ ;  /* 0x000000041e0a72a5 */ /* 0x000fc4000f8e00ff */
[----:B------:R-:W-:Y:S02]  /*1ef0*/  ULOP3.LUT UR32, UR15, UR25, URZ, 0x3c, !UPT ;  /* 0x000000190f207292 */ /* 0x000fe4000f8e3cff */
[----:B------:R-:W-:Y:S02]  /*1f00*/  ULOP3.LUT UR35, UR35, UR36, URZ, 0x3c, !UPT ;  /* 0x0000002423237292 */ /* 0x000fe4000f8e3cff */
[----:B------:R-:W-:Y:S02]  /*1f10*/  ULOP3.LUT UR34, UR26, UR24, UR28, 0x96, !UPT ;  /* 0x000000181a227292 */ /* 0x000fe4000f8e961c */
[----:B------:R-:W-:Y:S02]  /*1f20*/  UIADD3 UR23, UPT, UPT, UR23, UR37, URZ ;  /* 0x0000002517177290 */ /* 0x000fe4000fffe0ff */
[----:B------:R-:W-:Y:S02]  /*1f30*/  ULOP3.LUT UR28, UR18, UR26, URZ, 0x3c, !UPT ;  /* 0x0000001a121c7292 */ /* 0x000fe4000f8e3cff */
[----:B------:R-:W-:-:S02]  /*1f40*/  UIADD3 UR6, UPT, UPT, UR13, UR27, URZ ;  /* 0x0000001b0d067290 */ /* 0x000fc4000fffe0ff */
[----:B------:R-:W-:Y:S02]  /*1f50*/  UIMAD UR37, UR33, UR5, UR31 ;  /* 0x00000005212572a4 */ /* 0x000fe4000f8e021f */
[----:B------:R-:W-:Y:S02]  /*1f60*/  UIMAD UR38, UR8, UR4, URZ ;  /* 0x00000004082672a4 */ /* 0x000fe4000f8e02ff */
[----:B------:R-:W-:Y:S02]  /*1f70*/  ULOP3.LUT UR33, UR10, UR7, UR36, 0x96, !UPT ;  /* 0x000000070a217292 */ /* 0x000fe4000f8e9624 */
[----:B------:R-:W-:Y:S02]  /*1f80*/  UIMAD.WIDE.U32 UR26, UR32, UR4, URZ ;  /* 0x00000004201a72a5 */ /* 0x000fe4000f8e00ff */
[----:B------:R-:W-:Y:S02]  /*1f90*/  ULOP3.LUT UR20, UR20, UR25, URZ, 0x3c, !UPT ;  /* 0x0000001914147292 */ /* 0x000fe4000f8e3cff */
[----:B------:R-:W-:-:S02]  /*1fa0*/  ULOP3.LUT UR10, UR7, UR19, URZ, 0x3c, !UPT ;  /* 0x00000013070a7292 */ /* 0x000fc4000f8e3cff */
[----:B------:R-:W-:Y:S02]  /*1fb0*/  ULOP3.LUT UR13, UR15, UR35, URZ, 0x3c, !UPT ;  /* 0x000000230f0d7292 */ /* 0x000fe4000f8e3cff */
[----:B------:R-:W-:Y:S02]  /*1fc0*/  ULOP3.LUT UR39, UR39, UR35, URZ, 0x3c, !UPT ;  /* 0x0000002327277292 */ /* 0x000fe4000f8e3cff */
[----:B------:R-:W-:Y:S02]  /*1fd0*/  UIMAD.WIDE.U32 UR24, UR28, UR4, URZ ;  /* 0x000000041c1872a5 */ /* 0x000fe4000f8e00ff */
[----:B------:R-:W-:Y:S02]  /*1fe0*/  ULOP3.LUT UR8, UR55, UR34, URZ, 0x3c, !UPT ;  /* 0x0000002237087292 */ /* 0x000fe4000f8e3cff */
[----:B------:R-:W-:Y:S02]  /*1ff0*/  ULOP3.LUT UR31, UR34, UR22, UR51, 0x96, !UPT ;  /* 0x00000016221f7292 */ /* 0x000fe4000f8e9633 */
[----:B------:R-:W-:-:S02]  /*2000*/  UIMAD UR36, UR30, UR5, UR38 ;  /* 0x000000051e2472a4 */ /* 0x000fc4000f8e0226 */
[----:B------:R-:W-:Y:S02]  /*2010*/  ULOP3.LUT UR34, UR26, UR7, UR19, 0x96, !UPT ;  /* 0x000000071a227292 */ /* 0x000fe4000f8e9613 */
[----:B------:R-:W-:Y:S02]  /*2020*/  UIADD3 UR37, UPT, UPT, UR21, UR37, URZ ;  /* 0x0000002515257290 */ /* 0x000fe4000fffe0ff */
[----:B------:R-:W-:Y:S02]  /*2030*/  ULOP3.LUT UR33, UR33, UR20, URZ, 0x3c, !UPT ;  /* 0x0000001421217292 */ /* 0x000fe4000f8e3cff */
[----:B------:R-:W-:Y:S02]  /*2040*/  UIMAD UR10, UR10, UR4, URZ ;  /* 0x000000040a0a72a4 */ /* 0x000fe4000f8e02ff */
[----:B------:R-:W-:Y:S02]  /*2050*/  ULOP3.LUT UR30, UR18, UR20, URZ, 0x3c, !UPT ;  /* 0x00000014121e7292 */ /* 0x000fe4000f8e3cff */
[----:B------:R-:W-:-:S02]  /*2060*/  UIMAD UR26, UR13, UR4, URZ ;  /* 0x000000040d1a72a4 */ /* 0x000fc4000f8e02ff */
[----:B------:R-:W-:Y:S02]  /*2070*/  ULOP3.LUT UR22, UR24, UR15, UR35, 0x96, !UPT ;  /* 0x0000000f18167292 */ /* 0x000fe4000f8e9623 */
[----:B------:R-:W-:Y:S02]  /*2080*/  ULOP3.LUT UR13, UR18, UR39, URZ, 0x3c, !UPT ;  /* 0x00000027120d7292 */ /* 0x000fe4000f8e3cff */
[----:B------:R-:W-:Y:S02]  /*2090*/  UIMAD.WIDE.U32 UR20, UR8, UR4, URZ ;  /* 0x00000004081472a5 */ /* 0x000fe4000f8e00ff */
[----:B------:R-:W-:Y:S02]  /*20a0*/  ULOP3.LUT UR38, UR23, UR39, URZ, 0x3c, !UPT ;  /* 0x0000002717267292 */ /* 0x000fe4000f8e3cff */
[----:B------:R-:W-:Y:S02]  /*20b0*/  ULOP3.LUT UR12, UR31, UR12, UR65, 0x96, !UPT ;  /* 0x0000000c1f0c7292 */ /* 0x000fe4000f8e9641 */
[----:B------:R-:W-:-:S02]  /*20c0*/  ULOP3.LUT UR31, UR29, UR31, URZ, 0x3c, !UPT ;  /* 0x0000001f1d1f7292 */ /* 0x000fc4000f8e3cff */
[----:B------:R-:W-:Y:S02]  /*20d0*/  ULOP3.LUT UR37, UR37, UR19, URZ, 0x3c, !UPT ;  /* 0x0000001325257292 */ /* 0x000fe4000f8e3cff */
[----:B------:R-:W-:Y:S02]  /*20e0*/  UIADD3 UR35, UPT, UPT, UR11, UR36, URZ ;  /* 0x000000240b237290 */ /* 0x000fe4000fffe0ff */
[----:B------:R-:W-:Y:S02]  /*20f0*/  UIMAD UR40, UR32, UR5, UR10 ;  /* 0x00000005202872a4 */ /* 0x000fe4000f8e020a */
[----:B------:R-:W-:Y:S02]  /*2100*/  UIMAD UR26, UR28, UR5, UR26 ;  /* 0x000000051c1a72a4 */ /* 0x000fe4000f8e021a */
[----:B------:R-:W-:Y:S02]  /*2110*/  ULOP3.LUT UR19, UR22, UR33, URZ, 0x3c, !UPT ;  /* 0x0000002116137292 */ /* 0x000fe4000f8e3cff */
[----:B------:R-:W-:-:S02]  /*2120*/  UIMAD UR36, UR13, UR4, URZ ;  /* 0x000000040d2472a4 */ /* 0x000fc4000f8e02ff */
[----:B------:R-:W-:Y:S02]  /*2130*/  ULOP3.LUT UR39, UR20, UR18, UR39, 0x96, !UPT ;  /* 0x0000001214277292 */ /* 0x000fe4000f8e9627 */
[----:B------:R-:W-:Y:S02]  /*2140*/  UIMAD.WIDE.U32 UR10, UR30, UR4, URZ ;  /* 0x000000041e0a72a5 */ /* 0x000fe4000f8e00ff */
[----:B------:R-:W-:Y:S02]  /*2150*/  ULOP3.LUT UR28, UR55, UR33, URZ, 0x3c, !UPT ;  /* 0x00000021371c7292 */ /* 0x000fe4000f8e3cff */
[----:B------:R-:W-:Y:S02]  /*2160*/  ULOP3.LUT UR24, UR55, UR38, URZ, 0x3c, !UPT ;  /* 0x0000002637187292 */ /* 0x000fe4000f8e3cff */
[----:B------:R-:W-:Y:S02]  /*2170*/  ULOP3.LUT UR42, UR6, UR38, URZ, 0x3c, !UPT ;  /* 0x00000026062a7292 */ /* 0x000fe4000f8e3cff */
[----:B------:R-:W-:-:S02]  /*2180*/  UIMAD.WIDE.U32 UR22, UR31, UR4, URZ ;  /* 0x000000041f1672a5 */ /* 0x000fc4000f8e00ff */
[----:B------:R-:W-:Y:S02]  /*2190*/  ULOP3.LUT UR33, UR47, UR12, URZ, 0x3c, !UPT ;  /* 0x0000000c2f217292 */ /* 0x000fe4000f8e3cff */
[----:B------:R-:W-:Y:S02]  /*21a0*/  UIADD3 UR6, UPT, UPT, UR27, UR40, URZ ;  /* 0x000000281b067290 */ /* 0x000fe4000fffe0ff */
[----:B------:R-:W-:Y:S02]  /*21b0*/  ULOP3.LUT UR56, UR56, UR12, URZ, 0x3c, !UPT ;  /* 0x0000000c38387292 */ /* 0x000fe4000f8e3cff */
[----:B------:R-:W-:Y:S02]  /*21c0*/  ULOP3.LUT UR35, UR35, UR37, URZ, 0x3c, !UPT ;  /* 0x0000002523237292 */ /* 0x000fe4000f8e3cff */
[----:B------:R-:W-:Y:S02]  /*21d0*/  ULOP3.LUT UR20, UR15, UR37, URZ, 0x3c, !UPT ;  /* 0x000000250f147292 */ /* 0x000fe4000f8e3cff */
[----:B------:R-:W-:-:S02]  /*21e0*/  UIMAD UR40, UR8, UR5, UR36 ;  /* 0x00000005082872a4 */ /* 0x000fc4000f8e0224 */
[----:B------:R-:W-:Y:S02]  /*21f0*/  ULOP3.LUT UR39, UR39, UR19, URZ, 0x3c, !UPT ;  /* 0x0000001327277292 */ /* 0x000fe4000f8e3cff */
[----:B------:R-:W-:Y:S02]  /*2200*/  ULOP3.LUT UR37, UR10, UR15, UR37, 0x96, !UPT ;  /* 0x0000000f0a257292 */ /* 0x000fe4000f8e9625 */
[----:B------:R-:W-:Y:S02]  /*2210*/  UIADD3 UR41, UPT, UPT, UR25, UR26, URZ ;  /* 0x0000001a19297290 */ /* 0x000fe4000fffe0ff */
[----:B------:R-:W-:Y:S02]  /*2220*/  ULOP3.LUT UR19, UR29, UR19, URZ, 0x3c, !UPT ;  /* 0x000000131d137292 */ /* 0x000fe4000f8e3cff */
[----:B------:R-:W-:Y:S02]  /*2230*/  UIMAD UR43, UR24, UR4, URZ ;  /* 0x00000004182b72a4 */ /* 0x000fe4000f8e02ff */
[----:B------:R-:W-:-:S02]  /*2240*/  ULOP3.LUT UR38, UR22, UR55, UR38, 0x96, !UPT ;  /* 0x0000003716267292 */ /* 0x000fc4000f8e9626 */
[----:B------:R-:W-:Y:S02]  /*2250*/  ULOP3.LUT UR36, UR29, UR42, URZ, 0x3c, !UPT ;  /* 0x0000002a1d247292 */ /* 0x000fe4000f8e3cff */
[----:B------:R-:W-:Y:S02]  /*2260*/  UIMAD.WIDE.U32 UR24, UR33, UR4, URZ ;  /* 0x00000004211872a5 */ /* 0x000fe4000f8e00ff */
[----:B------:R-:W-:Y:S02]  /*2270*/  UIMAD.WIDE.U32 UR12, UR28, UR4, URZ ;  /* 0x000000041c0c72a5 */ /* 0x000fe4000f8e00ff */
[----:B------:R-:W-:Y:S02]  /*2280*/  ULOP3.LUT UR10, UR42, UR9, UR47, 0x96, !UPT ;  /* 0x000000092a0a7292 */ /* 0x000fe4000f8e962f */
[----:B------:R-:W-:Y:S02]  /*2290*/  UIMAD.WIDE.U32 UR26, UR56, UR4, URZ ;  /* 0x00000004381a72a5 */ /* 0x000fe4000f8e00ff */
[----:B------:R-:W-:-:S02]  /*22a0*/  UIMAD UR48, UR20, UR4, URZ ;  /* 0x00000004143072a4 */ /* 0x000fc4000f8e02ff */
[----:B------:R-:W-:Y:S02]  /*22b0*/  UIADD3 UR40, UPT, UPT, UR21, UR40, URZ ;  /* 0x0000002815287290 */ /* 0x000fe4000fffe0ff */
[----:B------:R-:W-:Y:S02]  /*22c0*/  ULOP3.LUT UR32, UR55, UR34, URZ, 0x3c, !UPT ;  /* 0x0000002237207292 */ /* 0x000fe4000f8e3cff */
[----:B------:R-:W-:Y:S02]  /*22d0*/  ULOP3.LUT UR37, UR37, UR34, URZ, 0x3c, !UPT ;  /* 0x0000002225257292 */ /* 0x000fe4000f8e3cff */
[----:B------:R-:W-:Y:S02]  /*22e0*/  ULOP3.LUT UR41, UR41, UR35, URZ, 0x3c, !UPT ;  /* 0x0000002329297292 */ /* 0x000fe4000f8e3cff */
[----:B------:R-:W-:Y:S02]  /*22f0*/  UIMAD.WIDE.U32 UR20, UR19, UR4, URZ ;  /* 0x00000004131472a5 */ /* 0x000fe4000f8e00ff */
[----:B------:R-:W-:-:S02]  /*2300*/  UIMAD UR43, UR31, UR5, UR43 ;  /* 0x000000051f2b72a4 */ /* 0x000fc4000f8e022b */
[----:B------:R-:W-:Y:S02]  /*2310*/  ULOP3.LUT UR22, UR18, UR35, URZ, 0x3c, !UPT ;  /* 0x0000002312167292 */ /* 0x000fe4000f8e3cff */
[----:B------:R-:W-:Y:S02]  /*2320*/  UIMAD UR46, UR36, UR4, URZ ;  /* 0x00000004242e72a4 */ /* 0x000fe4000f8e02ff */
[----:B------:R-:W-:Y:S02]  /*2330*/  ULOP3.LUT UR31, UR24, UR29, UR42, 0x96, !UPT ;  /* 0x0000001d181f7292 */ /* 0x000fe4000f8e962a */
[----:B------:R-:W-:Y:S02]  /*2340*/  ULOP3.LUT UR34, UR38, UR39, URZ, 0x3c, !UPT ;  /* 0x0000002726227292 */ /* 0x000fe4000f8e3cff */
[----:B------:R-:W-:Y:S02]  /*2350*/  ULOP3.LUT UR35, UR12, UR18, UR35, 0x96, !UPT ;  /* 0x000000120c237292 */ /* 0x000fe4000f8e9623 */
[----:B------:R-:W-:-:S02]  /*2360*/  ULOP3.LUT UR36, UR47, UR39, URZ, 0x3c, !UPT ;  /* 0x000000272f247292 */ /* 0x000fc4000f8e3cff */
[----:B------:R-:W-:Y:S02]  /*2370*/  ULOP3.LUT UR12, UR7, UR26, UR10, 0x96, !UPT ;  /* 0x0000001a070c7292 */ /* 0x000fe4000f8e960a */
[----:B------:R-:W-:Y:S02]  /*2380*/  UIMAD UR42, UR10, UR4, URZ ;  /* 0x000000040a2a72a4 */ /* 0x000fe4000f8e02ff */
[----:B------:R-:W-:Y:S02]  /*2390*/  UIMAD UR26, UR30, UR5, UR48 ;  /* 0x000000051e1a72a4 */ /* 0x000fe4000f8e0230 */
[----:B------:R-:W-:Y:S02]  /*23a0*/  ULOP3.LUT UR38, UR40, UR41, URZ, 0x3c, !UPT ;  /* 0x0000002928267292 */ /* 0x000fe4000f8e3cff */
[----:B------:R-:W-:Y:S02]  /*23b0*/  ULOP3.LUT UR24, UR55, UR41, URZ, 0x3c, !UPT ;  /* 0x0000002937187292 */ /* 0x000fe4000f8e3cff */
[----:B------:R-:W-:-:S02]  /*23c0*/  ULOP3.LUT UR39, UR20, UR55, UR41, 0x96, !UPT ;  /* 0x0000003714277292 */ /* 0x000fc4000f8e9629 */
[----:B------:R-:W-:Y:S02]  /*23d0*/  UIMAD UR48, UR22, UR4, URZ ;  /* 0x00000004163072a4 */ /* 0x000fe4000f8e02ff */
[----:B------:R-:W-:Y:S02]  /*23e0*/  UIADD3 UR41, UPT, UPT, UR23, UR43, URZ ;  /* 0x0000002b17297290 */ /* 0x000fe4000fffe0ff */
[----:B------:R-:W-:Y:S02]  /*23f0*/  UIMAD UR46, UR33, UR5, UR46 ;  /* 0x00000005212e72a4 */ /* 0x000fe4000f8e022e */
[----:B------:R-:W-:Y:S02]  /*2400*/  ULOP3.LUT UR30, UR31, UR34, URZ, 0x3c, !UPT ;  /* 0x000000221f1e7292 */ /* 0x000fe4000f8e3cff */
[----:B------:R-:W-:Y:S02]  /*2410*/  ULOP3.LUT UR34, UR17, UR34, URZ, 0x3c, !UPT ;  /* 0x0000002211227292 */ /* 0x000fe4000f8e3cff */
[----:B------:R-:W-:-:S02]  /*2420*/  UIMAD.WIDE.U32 UR22, UR36, UR4, URZ ;  /* 0x00000004241672a5 */ /* 0x000fc4000f8e00ff */
[----:B------:R-:W-:Y:S02]  /*2430*/  UIMAD UR42, UR56, UR5, UR42 ;  /* 0x00000005382a72a4 */ /* 0x000fe4000f8e022a */
[----:B------:R-:W-:Y:S02]  /*2440*/  ULOP3.LUT UR20, UR29, UR38, URZ, 0x3c, !UPT ;  /* 0x000000261d147292 */ /* 0x000fe4000f8e3cff */
[----:B------:R-:W-:Y:S02]  /*2450*/  UIADD3 UR26, UPT, UPT, UR11, UR26, URZ ;  /* 0x0000001a0b1a7290 */ /* 0x000fe4000fffe0ff */
[----:B------:R-:W-:Y:S02]  /*2460*/  UIMAD UR40, UR28, UR5, UR48 ;  /* 0x000000051c2872a4 */ /* 0x000fe4000f8e0230 */
[----:B------:R-:W-:Y:S02]  /*2470*/  UIMAD UR31, UR24, UR4, URZ ;  /* 0x00000004181f72a4 */ /* 0x000fe4000f8e02ff */
[----:B------:R-:W-:-:S02]  /*2480*/  UIADD3 UR46, UPT, UPT, UR25, UR46, URZ ;  /* 0x0000002e192e7290 */ /* 0x000fc4000fffe0ff */
[----:B------:R-:W-:Y:S02]  /*2490*/  ULOP3.LUT UR41, UR41, UR38, URZ, 0x3c, !UPT ;  /* 0x0000002629297292 */ /* 0x000fe4000f8e3cff */
[----:B------:R-:W-:Y:S02]  /*24a0*/  ULOP3.LUT UR10, UR18, UR6, URZ, 0x3c, !UPT ;  /* 0x00000006120a7292 */ /* 0x000fe4000f8e3cff */
[----:B------:R-:W-:Y:S02]  /*24b0*/  ULOP3.LUT UR35, UR35, UR37, URZ, 0x3c, !UPT ;  /* 0x0000002523237292 */ /* 0x000fe4000f8e3cff */
[----:B------:R-:W-:Y:S02]  /*24c0*/  UIMAD.WIDE.U32 UR24, UR34, UR4, URZ ;  /* 0x00000004221872a5 */ /* 0x000fe4000f8e00ff */
[----:B------:R-:W-:Y:S02]  /*24d0*/  ULOP3.LUT UR38, UR22, UR29, UR38, 0x96, !UPT ;  /* 0x0000001d16267292 */ /* 0x000fe4000f8e9626 */
[----:B------:R-:W-:-:S02]  /*24e0*/  UIADD3 UR43, UPT, UPT, UR27, UR42, URZ ;  /* 0x0000002a1b2b7290 */ /* 0x000fc4000fffe0ff */
[----:B------:R-:W-:Y:S02]  /*24f0*/  ULOP3.LUT UR22, UR16, UR30, URZ, 0x3c, !UPT ;  /* 0x0000001e10167292 */ /* 0x000fe4000f8e3cff */
[----:B------:R-:W-:Y:S02]  /*2500*/  UIMAD UR48, UR20, UR4, URZ ;  /* 0x00000004143072a4 */ /* 0x000fe4000f8e02ff */
[----:B------:R-:W-:Y:S02]  /*2510*/  ULOP3.LUT UR28, UR26, UR6, URZ, 0x3c, !UPT ;  /* 0x000000061a1c7292 */ /* 0x000fe4000f8e3cff */
[----:B------:R-:W-:Y:S02]  /*2520*/  UIADD3 UR40, UPT, UPT, UR13, UR40, URZ ;  /* 0x000000280d287290 */ /* 0x000fe4000fffe0ff */
[----:B------:R-:W-:Y:S02]  /*2530*/  UIMAD UR42, UR19, UR5, UR31 ;  /* 0x00000005132a72a4 */ /* 0x000fe4000f8e021f */
[----:B------:R-:W-:-:S02]  /*2540*/  ULOP3.LUT UR46, UR46, UR41, URZ, 0x3c, !UPT ;  /* 0x000000292e2e7292 */ /* 0x000fc4000f8e3cff */
[----:B------:R-:W-:Y:S02]  /*2550*/  ULOP3.LUT UR20, UR47, UR41, URZ, 0x3c, !UPT ;  /* 0x000000292f147292 */ /* 0x000fe4000f8e3cff */
[----:B------:R-:W-:Y:S02]  /*2560*/  ULOP3.LUT UR33, UR29, UR37, URZ, 0x3c, !UPT ;  /* 0x000000251d217292 */ /* 0x000fe4000f8e3cff */
[----:B------:R-:W-:Y:S02]  /*2570*/  UIMAD UR49, UR10, UR4, URZ ;  /* 0x000000040a3172a4 */ /* 0x000fe4000f8e02ff */
[----:B------:R-:W-:Y:S02]  /*2580*/  ULOP3.LUT UR39, UR39, UR35, URZ, 0x3c, !UPT ;  /* 0x0000002327277292 */ /* 0x000fe4000f8e3cff */
[----:B------:R-:W-:Y:S02]  /*2590*/  ULOP3.LUT UR41, UR24, UR47, UR41, 0x96, !UPT ;  /* 0x0000002f18297292 */ /* 0x000fe4000f8e9629 */
[----:B------:R-:W-:-:S02]  /*25a0*/  ULOP3.LUT UR37, UR12, UR30, URZ, 0x3c, !UPT ;  /* 0x0000001e0c257292 */ /* 0x000fc4000f8e3cff */
[----:B------:R-:W-:Y:S02]  /*25b0*/  UIMAD.WIDE.U32 UR30, UR22, UR4, URZ ;  /* 0x00000004161e72a5 */ /* 0x000fe4000f8e00ff */
[----:B------:R-:W-:Y:S02]  /*25c0*/  UIMAD.WIDE.U32 UR8, UR32, UR4, URZ ;  /* 0x00000004200872a5 */ /* 0x000fe4000f8e00ff */
[----:B------:R-:W-:Y:S02]  /*25d0*/  ULOP3.LUT UR19, UR40, UR28, URZ, 0x3c, !UPT ;  /* 0x0000001c28137292 */ /* 0x000fe4000f8e3cff */
[----:B------:R-:W-:Y:S02]  /*25e0*/  UIADD3 UR42, UPT, UPT, UR21, UR42, URZ ;  /* 0x0000002a152a7290 */ /* 0x000fe4000fffe0ff */
[----:B------:R-:W-:Y:S02]  /*25f0*/  UIMAD UR32, UR32, UR5, UR49 ;  /* 0x00000005202072a4 */ /* 0x000fe4000f8e0231 */
[----:B------:R-:W-:-:S02]  /*2600*/  UIMAD UR48, UR36, UR5, UR48 ;  /* 0x00000005243072a4 */ /* 0x000fc4000f8e0230 */
[----:B------:R-:W-:Y:S02]  /*2610*/  ULOP3.LUT UR41, UR41, UR38, UR39, 0x96, !UPT ;  /* 0x0000002629297292 */ /* 0x000fe4000f8e9627 */
[----:B------:R-:W-:Y:S02]  /*2620*/  ULOP3.LUT UR24, UR17, UR39, URZ, 0x3c, !UPT ;  /* 0x0000002711187292 */ /* 0x000fe4000f8e3cff */
[----:B------:R-:W-:Y:S02]  /*2630*/  UIMAD UR49, UR20, UR4, URZ ;  /* 0x00000004143172a4 */ /* 0x000fe4000f8e02ff */
[----:B------:R-:W-:Y:S02]  /*2640*/  ULOP3.LUT UR40, UR17, UR46, URZ, 0x3c, !UPT ;  /* 0x0000002e11287292 */ /* 0x000fe4000f8e3cff */
[----:B------:R-:W-:Y:S02]  /*2650*/  ULOP3.LUT UR38, UR46, UR43, UR16, 0x96, !UPT ;  /* 0x0000002b2e267292 */ /* 0x000fe4000f8e9610 */
[----:B------:R-:W-:-:S02]  /*2660*/  UIMAD.WIDE.U32 UR26, UR37, UR4, URZ ;  /* 0x00000004251a72a5 */ /* 0x000fc4000f8e00ff */
[----:B------:R-:W-:Y:S02]  /*2670*/  ULOP3.LUT UR39, UR30, UR17, UR46, 0x96, !UPT ;  /* 0x000000111e277292 */ /* 0x000fe4000f8e962e */
[----:B------:R-:W-:Y:S02]  /*2680*/  ULOP3.LUT UR30, UR42, UR19, URZ, 0x3c, !UPT ;  /* 0x000000132a1e7292 */ /* 0x000fe4000f8e3cff */
[----:B------:R-:W-:Y:S02]  /*2690*/  UIADD3 UR42, UPT, UPT, UR23, UR48, URZ ;  /* 0x00000030172a7290 */ /* 0x000fe4000fffe0ff */
[----:B------:R-:W-:Y:S02]  /*26a0*/  UIMAD UR49, UR34, UR5, UR49 ;  /* 0x00000005223172a4 */ /* 0x000fe4000f8e0231 */
[----:B------:R-:W-:Y:S02]  /*26b0*/  UIMAD UR40, UR40, UR4, URZ ;  /* 0x00000004282872a4 */ /* 0x000fe4000f8e02ff */
[----:B------:R-:W-:-:S02]  /*26c0*/  UIMAD UR23, UR38, UR4, URZ ;  /* 0x00000004261772a4 */ /* 0x000fc4000f8e02ff */
[----:B------:R-:W-:Y:S02]  /*26d0*/  ULOP3.LUT UR26, UR26, UR38, URZ, 0x3c, !UPT ;  /* 0x000000261a1a7292 */ /* 0x000fe4000f8e3cff */
[----:B------:R-:W-:Y:S02]  /*26e0*/  ULOP3.LUT UR17, UR29, UR19, URZ, 0x3c, !UPT ;  /* 0x000000131d117292 */ /* 0x000fe4000f8e3cff */
[----:B------:R-:W-:Y:S02]  /*26f0*/  ULOP3.LUT UR34, UR7, UR41, URZ, 0x3c, !UPT ;  /* 0x0000002907227292 */ /* 0x000fe4000f8e3cff */
[----:B------:R-:W-:Y:S02]  /*2700*/  UIADD3 UR7, UPT, UPT, UR25, UR49, URZ ;  /* 0x0000003119077290 */ /* 0x000fe4000fffe0ff */
[----:B------:R-:W-:Y:S02]  /*2710*/  UIMAD UR40, UR22, UR5, UR40 ;  /* 0x00000005162872a4 */ /* 0x000fe4000f8e0228 */
[----:B------:R-:W-:-:S02]  /*2720*/  UIMAD UR37, UR37, UR5, UR23 ;  /* 0x00000005252572a4 */ /* 0x000fc4000f8e0217 */
[----:B------:R-:W-:Y:S02]  /*2730*/  ULOP3.LUT UR35, UR47, UR35, URZ, 0x3c, !UPT ;  /* 0x000000232f237292 */ /* 0x000fe4000f8e3cff */
[----:B------:R-:W-:Y:S02]  /*2740*/  ULOP3.LUT UR26, UR26, UR39, UR41, 0x96, !UPT ;  /* 0x000000271a1a7292 */ /* 0x000fe4000f8e9629 */
[----:B------:R-:W-:Y:S02]  /*2750*/  UIMAD UR25, UR17, UR4, URZ ;  /* 0x00000004111972a4 */ /* 0x000fe4000f8e02ff */
[----:B------:R-:W-:Y:S02]  /*2760*/  ULOP3.LUT UR17, UR47, UR30, URZ, 0x3c, !UPT ;  /* 0x0000001e2f117292 */ /* 0x000fe4000f8e3cff */
[----:B------:R-:W-:Y:S02]  /*2770*/  ULOP3.LUT UR7, UR7, UR42, UR30, 0x96, !UPT ;  /* 0x0000002a07077292 */ /* 0x000fe4000f8e961e */
[----:B------:R-:W-:-:S02]  /*2780*/  UIADD3 UR31, UPT, UPT, UR31, UR40, URZ ;  /* 0x000000281f1f7290 */ /* 0x000fc4000fffe0ff */
[----:B------:R-:W-:Y:S02]  /*2790*/  UIADD3 UR27, UPT, UPT, UR27, UR37, URZ ;  /* 0x000000251b1b7290 */ /* 0x000fe4000fffe0ff */
[----:B------:R-:W-:Y:S02]  /*27a0*/  UIMAD.WIDE.U32 UR12, UR35, UR4, URZ ;  /* 0x00000004230c72a5 */ /* 0x000fe4000f8e00ff */
[----:B------:R-:W-:Y:S02]  /*27b0*/  ULOP3.LUT UR26, UR26, UR18, URZ, 0x3c, !UPT ;  /* 0x000000121a1a7292 */ /* 0x000fe4000f8e3cff */
[----:B------:R-:W-:Y:S02]  /*27c0*/  UIMAD UR35, UR35, UR5, UR25 ;  /* 0x00000005232372a4 */ /* 0x000fe4000f8e0219 */
[----:B------:R-:W-:Y:S02]  /*27d0*/  ULOP3.LUT UR18, UR8, UR18, UR6, 0x96, !UPT ;  /* 0x0000001208127292 */ /* 0x000fe4000f8e9606 */
[----:B------:R-:W-:-:S02]  /*27e0*/  UIMAD UR25, UR17, UR4, URZ ;  /* 0x00000004111972a4 */ /* 0x000fc4000f8e02ff */
[----:B------:R-:W-:Y:S02]  /*27f0*/  ULOP3.LUT UR17, UR27, UR31, UR7, 0x96, !UPT ;  /* 0x0000001f1b117292 */ /* 0x000fe4000f8e9607 */
[----:B------:R-:W-:Y:S02]  /*2800*/  UIADD3 UR31, UPT, UPT, UR9, UR32, URZ ;  /* 0x00000020091f7290 */ /* 0x000fe4000fffe0ff */
[----:B------:R-:W-:Y:S02]  /*2810*/  UIMAD.WIDE.U32 UR10, UR33, UR4, URZ ;  /* 0x00000004210a72a5 */ /* 0x000fe4000f8e00ff */
[----:B------:R-:W-:Y:S02]  /*2820*/  ULOP3.LUT UR6, UR18, 0x6a09e667, URZ, 0x3c, !UPT ;  /* 0x6a09e66712067892 */ /* 0x000fe4000f8e3cff */
[----:B------:R-:W-:Y:S02]  /*2830*/  ULOP3.LUT UR36, UR55, UR28, URZ, 0x3c, !UPT ;  /* 0x0000001c37247292 */ /* 0x000fe4000f8e3cff */
[----:B------:R-:W-:-:S02]  /*2840*/  ULOP3.LUT UR8, UR31, 0xbb67ae85, URZ, 0x3c, !UPT ;  /* 0xbb67ae851f087892 */ /* 0x000fc4000f8e3cff */
[----:B------:R-:W-:Y:S02]  /*2850*/  USHF.L.W.U32.HI UR6, UR6, 0x7, UR6 ;  /* 0x0000000706067899 */ /* 0x000fe40008010e06 */
[----:B------:R-:W-:Y:S02]  /*2860*/  ULOP3.LUT UR55, UR10, UR55, UR28, 0x96, !UPT ;  /* 0x000000370a377292 */ /* 0x000fe4000f8e961c */
[----:B------:R-:W-:Y:S02]  /*2870*/  UIMAD UR36, UR36, UR4, URZ ;  /* 0x00000004242472a4 */ /* 0x000fe4000f8e02ff */
[----:B------:R-:W-:Y:S02]  /*2880*/  ULOP3.LUT UR27, UR16, UR7, URZ, 0x3c, !UPT ;  /* 0x00000007101b7292 */ /* 0x000fe4000f8e3cff */
[----:B------:R-:W-:Y:S02]  /*2890*/  ULOP3.LUT UR15, UR17, UR15, URZ, 0x3c, !UPT ;  /* 0x0000000f110f7292 */ /* 0x000fe4000f8e3cff */
[----:B------:R-:W-:-:S02]  /*28a0*/  USHF.L.W.U32.HI UR9, UR8, 0x7, UR8 ;  /* 0x0000000708097899 */ /* 0x000fc40008010e08 */
[----:B------:R-:W-:Y:S02]  /*28b0*/  ULOP3.LUT UR6, UR6, 0xbb67ae85, UR31, 0x96, !UPT ;  /* 0xbb67ae8506067892 */ /* 0x000fe4000f8e961f */
[----:B------:R-:W-:Y:S02]  /*28c0*/  ULOP3.LUT UR28, UR12, UR29, UR19, 0x96, !UPT ;  /* 0x0000001d0c1c7292 */ /* 0x000fe4000f8e9613 */
[----:B------:R-:W-:Y:S02]  /*28d0*/  ULOP3.LUT UR8, UR55, 0x3c6ef372, UR18, 0x96, !UPT ;  /* 0x3c6ef37237087892 */ /* 0x000fe4000f8e9612 */
[----:B------:R-:W-:Y:S02]  /*28e0*/  UIMAD UR33, UR33, UR5, UR36 ;  /* 0x00000005212172a4 */ /* 0x000fe4000f8e0224 */
[----:B------:R-:W-:Y:S02]  /*28f0*/  UIMAD UR17, UR27, UR4, URZ ;  /* 0x000000041b1172a4 */ /* 0x000fe4000f8e02ff */
[----:B------:R-:W-:-:S02]  /*2900*/  UIMAD UR27, UR15, UR4, URZ ;  /* 0x000000040f1b72a4 */ /* 0x000fc4000f8e02ff */
[----:B------:R-:W-:Y:S02]  /*2910*/  USHF.L.W.U32.HI UR19, UR6, 0x7, UR6 ;  /* 0x0000000706137899 */ /* 0x000fe40008010e06 */
[----:B------:R-:W-:Y:S02]  /*2920*/  ULOP3.LUT UR28, UR28, UR55, UR18, 0x96, !UPT ;  /* 0x000000371c1c7292 */ /* 0x000fe4000f8e9612 */
[----:B------:R-:W-:Y:S02]  /*2930*/  ULOP3.LUT UR9, UR9, UR8, URZ, 0x3c, !UPT ;  /* 0x0000000809097292 */ /* 0x000fe4000f8e3cff */
[----:B------:R-:W-:Y:S02]  /*2940*/  UIADD3 UR33, UPT, UPT, UR11, UR33, URZ ;  /* 0x000000210b217290 */ /* 0x000fe4000fffe0ff */
[----:B------:R-:W-:Y:S02]  /*2950*/  UIMAD.WIDE.U32 UR20, UR24, UR4, URZ ;  /* 0x00000004181472a5 */ /* 0x000fe4000f8e00ff */
[----:B------:R-:W-:-:S02]  /*2960*/  UIMAD UR36, UR24, UR5, UR25 ;  /* 0x00000005182472a4 */ /* 0x000fc4000f8e0219 */
[----:B------:R-:W-:Y:S02]  /*2970*/  UIMAD UR17, UR34, UR5, UR17 ;  /* 0x00000005221172a4 */ /* 0x000fe4000f8e0211 */
[----:B------:R-:W-:Y:S02]  /*2980*/  UIMAD UR5, UR26, UR5, UR27 ;  /* 0x000000051a0572a4 */ /* 0x000fe4000f8e021b */
[----:B------:R-:W-:Y:S02]  /*2990*/  USHF.L.W.U32.HI UR12, UR8, 0x7, UR8 ;  /* 0x00000007080c7899 */ /* 0x000fe40008010e08 */
[----:B------:R-:W-:Y:S02]  /*29a0*/  ULOP3.LUT UR10, UR28, 0x510e527f, URZ, 0x3c, !UPT ;  /* 0x510e527f1c0a7892 */ /* 0x000fe4000f8e3cff */
[----:B------:R-:W-:Y:S02]  /*29b0*/  ULOP3.LUT UR8, UR19, UR9, URZ, 0x3c, !UPT ;  /* 0x0000000913087292 */ /* 0x000fe4000f8e3cff */
[----:B------:R-:W-:-:S02]  /*29c0*/  USHF.L.W.U32.HI UR27, UR9, 0x7, UR9 ;  /* 0x00000007091b7899 */ /* 0x000fc40008010e09 */
[----:B------:R-:W-:Y:S02]  /*29d0*/  UIADD3 UR13, UPT, UPT, UR13, UR35, URZ ;  /* 0x000000230d0d7290 */ /* 0x000fe4000fffe0ff */
[----:B------:R-:W-:Y:S02]  /*29e0*/  ULOP3.LUT UR9, UR33, 0xa54ff53a, UR31, 0x96, !UPT ;  /* 0xa54ff53a21097892 */ /* 0x000fe4000f8e961f */
[----:B------:R-:W-:Y:S02]  /*29f0*/  ULOP3.LUT UR47, UR20, UR47, UR30, 0x96, !UPT ;  /* 0x0000002f142f7292 */ /* 0x000fe4000f8e961e */
[----:B------:R-:W-:Y:S02]  /*2a00*/  USHF.L.W.U32.HI UR19, UR10, 0x7, UR10 ;  /* 0x000000070a137899 */ /* 0x000fe40008010e0a */
[----:B------:R-:W-:Y:S02]  /*2a10*/  UIADD3 UR32, UPT, UPT, UR21, UR36, URZ ;  /* 0x0000002415207290 */ /* 0x000fe4000fffe0ff */
[----:B------:R-:W-:-:S02]  /*2a20*/  USHF.L.W.U32.HI UR10, UR9, 0x7, UR9 ;  /* 0x00000007090a7899 */ /* 0x000fc40008010e09 */
[----:B------:R-:W-:Y:S02]  /*2a30*/  ULOP3.LUT UR21, UR13, UR33, UR31, 0x96, !UPT ;  /* 0x000000210d157292 */ /* 0x000fe4000f8e961f */
[----:B------:R-:W-:Y:S02]  /*2a40*/  ULOP3.LUT UR11, UR47, 0x1f83d9ab, UR28, 0x96, !UPT ;  /* 0x1f83d9ab2f0b7892 */ /* 0x000fe4000f8e961c */
[----:B------:R-:W-:Y:S02]  /*2a50*/  ULOP3.LUT UR12, UR12, UR9, URZ, 0x3c, !UPT ;  /* 0x000000090c0c7292 */ /* 0x000fe4000f8e3cff */
[----:B------:R-:W-:Y:S02]  /*2a60*/  ULOP3.LUT UR13, UR10, 0x510e527f, UR28, 0x96, !UPT ;  /* 0x510e527f0a0d7892 */ /* 0x000fe4000f8e961c */
[----:B------:R-:W-:Y:S02]  /*2a70*/  ULOP3.LUT UR9, UR21, 0x9b05688c, URZ, 0x3c, !UPT ;  /* 0x9b05688c15097892 */ /* 0x000fe4000f8e3cff */
[----:B------:R-:W-:-:S02]  /*2a80*/  USHF.L.W.U32.HI UR20, UR11, 0x7, UR11 ;  /* 0x000000070b147899 */ /* 0x000fc40008010e0b */
[----:B------:R-:W-:Y:S02]  /*2a90*/  USHF.L.W.U32.HI UR29, UR8, 0x7, UR8 ;  /* 0x00000007081d7899 */ /* 0x000fe40008010e08 */
[----:B------:R-:W-:Y:S02]  /*2aa0*/  ULOP3.LUT UR19, UR19, 0x9b05688c, UR21, 0x96, !UPT ;  /* 0x9b05688c13137892 */ /* 0x000fe4000f8e9615 */
[----:B------:R-:W-:Y:S02]  /*2ab0*/  ULOP3.LUT UR10, UR32, 0x5be0cd19, UR21, 0x96, !UPT ;  /* 0x5be0cd19200a7892 */ /* 0x000fe4000f8e9615 */
[----:B------:R-:W-:Y:S02]  /*2ac0*/  ULOP3.LUT UR27, UR27, UR12, URZ, 0x3c, !UPT ;  /* 0x0000000c1b1b7292 */ /* 0x000fe4000f8e3cff */
[----:B------:R-:W-:Y:S02]  /*2ad0*/  USHF.L.W.U32.HI UR21, UR12, 0x7, UR12 ;  /* 0x000000070c157899 */ /* 0x000fe40008010e0c */
[----:B------:R-:W-:-:S02]  /*2ae0*/  UIMAD.WIDE.U32 UR22, UR34, UR4, URZ ;  /* 0x00000004221672a5 */ /* 0x000fc4000f8e00ff */
[----:B------:R-:W-:Y:S02]  /*2af0*/  USHF.L.W.U32.HI UR12, UR9, 0x7, UR9 ;  /* 0x00000007090c7899 */ /* 0x000fe40008010e09 */
[----:B------:R-:W-:Y:S02]  /*2b00*/  ULOP3.LUT UR20, UR20, UR10, URZ, 0x3c, !UPT ;  /* 0x0000000a14147292 */ /* 0x000fe4000f8e3cff */
[----:B------:R-:W-:Y:S02]  /*2b10*/  ULOP3.LUT UR9, UR29, UR27, URZ, 0x3c, !UPT ;  /* 0x0000001b1d097292 */ /* 0x000fe4000f8e3cff */
[----:B------:R-:W-:Y:S02]  /*2b20*/  ULOP3.LUT UR21, UR21, UR13, URZ, 0x3c, !UPT ;  /* 0x0000000d15157292 */ /* 0x000fe4000f8e3cff */
[----:B------:R-:W-:Y:S02]  /*2b30*/  USHF.L.W.U32.HI UR27, UR27, 0x7, UR27 ;  /* 0x000000071b1b7899 */ /* 0x000fe40008010e1b */
[----:B------:R-:W-:-:S02]  /*2b40*/  USHF.L.W.U32.HI UR13, UR13, 0x7, UR13 ;  /* 0x000000070d0d7899 */ /* 0x000fc40008010e0d */
[----:B------:R-:W-:Y:S02]  /*2b50*/  UIADD3 UR30, UPT, UPT, UR23, UR17, URZ ;  /* 0x00000011171e7290 */ /* 0x000fe4000fffe0ff */
[----:B------:R-:W-:Y:S02]  /*2b60*/  USHF.L.W.U32.HI UR10, UR10, 0x7, UR10 ;  /* 0x000000070a0a7899 */ /* 0x000fe40008010e0a */
[----:B------:R-:W-:Y:S02]  /*2b70*/  USHF.L.W.U32.HI UR17, UR20, 0x7, UR20 ;  /* 0x0000000714117899 */ /* 0x000fe40008010e14 */
[----:B------:R-:W-:Y:S02]  /*2b80*/  USHF.L.W.U32.HI UR28, UR19, 0x7, UR19 ;  /* 0x00000007131c7899 */ /* 0x000fe40008010e13 */
[----:B------:R-:W-:Y:S02]  /*2b90*/  ULOP3.LUT UR27, UR27, UR21, URZ, 0x3c, !UPT ;  /* 0x000000151b1b7292 */ /* 0x000fe4000f8e3cff */
[----:B------:R-:W-:-:S02]  /*2ba0*/  USHF.L.W.U32.HI UR29, UR9, 0x7, UR9 ;  /* 0x00000007091d7899 */ /* 0x000fc40008010e09 */
[----:B------:R-:W-:Y:S02]  /*2bb0*/  UIMAD.WIDE.U32 UR24, UR26, UR4, URZ ;  /* 0x000000041a1872a5 */ /* 0x000fe4000f8e00ff */
[----:B------:R-:W-:Y:S02]  /*2bc0*/  ULOP3.LUT UR19, UR13, UR19, URZ, 0x3c, !UPT ;  /* 0x000000130d137292 */ /* 0x000fe4000f8e3cff */
[----:B------:R-:W-:Y:S02]  /*2bd0*/  USHF.L.W.U32.HI UR23, UR21, 0x7, UR21 ;  /* 0x0000000715177899 */ /* 0x000fe40008010e15 */
[----:B------:R-:W-:Y:S02]  /*2be0*/  ULOP3.LUT UR12, UR12, UR11, URZ, 0x3c, !UPT ;  /* 0x0000000b0c0c7292 */ /* 0x000fe4000f8e3cff */
[----:B------:R-:W-:Y:S02]  /*2bf0*/  ULOP3.LUT UR18, UR10, 0x6a09e667, UR18, 0x96, !UPT ;  /* 0x6a09e6670a127892 */ /* 0x000fe4000f8e9612 */
[----:B------:R-:W-:-:S02]  /*2c00*/  ULOP3.LUT UR13, UR10, UR6, URZ, 0x3c, !UPT ;  /* 0x000000060a0d7292 */ /* 0x000fc4000f8e3cff */
[----:B------:R-:W-:Y:S02]  /*2c10*/  ULOP3.LUT UR11, UR17, UR10, UR6, 0x96, !UPT ;  /* 0x0000000a110b7292 */ /* 0x000fe4000f8e9606 */
[----:B------:R-:W-:Y:S02]  /*2c20*/  ULOP3.LUT UR10, UR29, UR27, URZ, 0x3c, !UPT ;  /* 0x0000001b1d0a7292 */ /* 0x000fe4000f8e3cff */
[----:B------:R-:W-:Y:S02]  /*2c30*/  UIADD3 UR31, UPT, UPT, UR25, UR5, URZ ;  /* 0x00000005191f7290 */ /* 0x000fe4000fffe0ff */
[----:B------:R-:W-:Y:S02]  /*2c40*/  ULOP3.LUT UR23, UR23, UR19, URZ, 0x3c, !UPT ;  /* 0x0000001317177292 */ /* 0x000fe4000f8e3cff */
[----:B------:R-:W-:Y:S02]  /*2c50*/  USHF.L.W.U32.HI UR27, UR27, 0x7, UR27 ;  /* 0x000000071b1b7899 */ /* 0x000fe40008010e1b */
[----:B------:R-:W-:-:S02]  /*2c60*/  ULOP3.LUT UR25, UR30, UR32, UR33, 0x96, !UPT ;  /* 0x000000201e197292 */ /* 0x000fc4000f8e9621 */
[----:B------:R-:W-:Y:S02]  /*2c70*/  ULOP3.LUT UR28, UR28, UR12, URZ, 0x3c, !UPT ;  /* 0x0000000c1c1c7292 */ /* 0x000fe4000f8e3cff */
[----:B------:R-:W-:Y:S02]  /*2c80*/  USHF.L.W.U32.HI UR19, UR19, 0x7, UR19 ;  /* 0x0000000713137899 */ /* 0x000fe40008010e13 */
[----:B------:R-:W-:Y:S02]  /*2c90*/  USHF.L.W.U32.HI UR12, UR12, 0x7, UR12 ;  /* 0x000000070c0c7899 */ /* 0x000fe40008010e0c */
[----:B------:R-:W-:Y:S02]  /*2ca0*/  USHF.L.W.U32.HI UR21, UR18, 0x7, UR18 ;  /* 0x0000000712157899 */ /* 0x000fe40008010e12 */
[----:B------:R-:W-:Y:S02]  /*2cb0*/  ULOP3.LUT UR5, UR17, UR18, URZ, 0x3c, !UPT ;  /* 0x0000001211057292 */ /* 0x000fe4000f8e3cff */
[----:B------:R-:W-:-:S02]  /*2cc0*/  ULOP3.LUT UR27, UR27, UR23, URZ, 0x3c, !UPT ;  /* 0x000000171b1b7292 */ /* 0x000fc4000f8e3cff */
[----:B------:R-:W-:Y:S02]  /*2cd0*/  USHF.L.W.U32.HI UR13, UR13, 0x7, UR13 ;  /* 0x000000070d0d7899 */ /* 0x000fe40008010e0d */
[----:B------:R-:W-:Y:S02]  /*2ce0*/  ULOP3.LUT UR15, UR15, UR31, UR25, 0x96, !UPT ;  /* 0x0000001f0f0f7292 */ /* 0x000fe4000f8e9619 */
[----:B------:R-:W-:Y:S02]  /*2cf0*/  ULOP3.LUT UR19, UR19, UR28, URZ, 0x3c, !UPT ;  /* 0x0000001c13137292 */ /* 0x000fe4000f8e3cff */
[----:B------:R-:W-:Y:S02]  /*2d00*/  USHF.L.W.U32.HI UR23, UR23, 0x7, UR23 ;  /* 0x0000000717177899 */ /* 0x000fe40008010e17 */
[----:B------:R-:W-:Y:S02]  /*2d10*/  ULOP3.LUT UR12, UR12, UR20, URZ, 0x3c, !UPT ;  /* 0x000000140c0c7292 */ /* 0x000fe4000f8e3cff */
[----:B------:R-:W-:-:S02]  /*2d20*/  USHF.L.W.U32.HI UR28, UR28, 0x7, UR28 ;  /* 0x000000071c1c7899 */ /* 0x000fc40008010e1c */
[----:B------:R-:W-:Y:S02]  /*2d30*/  ULOP3.LUT UR21, UR21, UR6, URZ, 0x3c, !UPT ;  /* 0x0000000615157292 */ /* 0x000fe4000f8e3cff */
[----:B------:R-:W-:Y:S02]  /*2d40*/  USHF.L.W.U32.HI UR5, UR5, 0x7, UR5 ;  /* 0x0000000705057899 */ /* 0x000fe40008010e05 */
[----:B------:R-:W-:Y:S02]  /*2d50*/  USHF.L.W.U32.HI UR20, UR10, 0x7, UR10 ;  /* 0x000000070a147899 */ /* 0x000fe40008010e0a */
[----:B------:R-:W-:Y:S02]  /*2d60*/  ULOP3.LUT UR13, UR13, UR8, URZ, 0x3c, !UPT ;  /* 0x000000080d0d7292 */ /* 0x000fe4000f8e3cff */
[----:B------:R-:W-:Y:S02]  /*2d70*/  USHF.L.W.U32.HI UR6, UR11, 0x7, UR11 ;  /* 0x000000070b067899 */ /* 0x000fe40008010e0b */
[----:B------:R-:W-:-:S02]  /*2d80*/  ULOP3.LUT UR16, UR15, UR16, UR7, 0x96, !UPT ;  /* 0x000000100f107292 */ /* 0x000fc4000f8e9607 */
[----:B------:R-:W-:Y:S02]  /*2d90*/  ULOP3.LUT UR23, UR23, UR19, URZ, 0x3c, !UPT ;  /* 0x0000001317177292 */ /* 0x000fe4000f8e3cff */
[----:B------:R-:W-:Y:S02]  /*2da0*/  ULOP3.LUT UR28, UR28, UR12, URZ, 0x3c, !UPT ;  /* 0x0000000c1c1c7292 */ /* 0x000fe4000f8e3cff */
[----:B------:R-:W-:Y:S02]  /*2db0*/  USHF.L.W.U32.HI UR19, UR19, 0x7, UR19 ;  /* 0x0000000713137899 */ /* 0x000fe40008010e13 */
[----:B------:R-:W-:Y:S02]  /*2dc0*/  ULOP3.LUT UR7, UR5, UR21, URZ, 0x3c, !UPT ;  /* 0x0000001505077292 */ /* 0x000fe4000f8e3cff */
[----:B------:R-:W-:Y:S02]  /*2dd0*/  ULOP3.LUT UR5, UR20, UR27, URZ, 0x3c, !UPT ;  /* 0x0000001b14057292 */ /* 0x000fe4000f8e3cff */
[----:B------:R-:W-:-:S02]  /*2de0*/  ULOP3.LUT UR15, UR6, UR13, URZ, 0x3c, !UPT ;  /* 0x0000000d060f7292 */ /* 0x000fc4000f8e3cff */
[----:B------:R-:W-:Y:S02]  /*2df0*/  USHF.L.W.U32.HI UR27, UR27, 0x7, UR27 ;  /* 0x000000071b1b7899 */ /* 0x000fe40008010e1b */
[----:B------:R-:W-:Y:S02]  /*2e00*/  ULOP3.LUT UR22, UR24, UR16, UR22, 0x96, !UPT ;  /* 0x0000001018167292 */ /* 0x000fe4000f8e9616 */
[----:B------:R-:W-:Y:S02]  /*2e10*/  USHF.L.W.U32.HI UR12, UR12, 0x7, UR12 ;  /* 0x000000070c0c7899 */ /* 0x000fe40008010e0c */
[----:B------:R-:W-:Y:S02]  /*2e20*/  USHF.L.W.U32.HI UR13, UR13, 0x7, UR13 ;  /* 0x000000070d0d7899 */ /* 0x000fe40008010e0d */
[----:B------:R-:W-:Y:S02]  /*2e30*/  ULOP3.LUT UR19, UR19, UR28, URZ, 0x3c, !UPT ;  /* 0x0000001c13137292 */ /* 0x000fe4000f8e3cff */
[----:B------:R-:W-:-:S02]  /*2e40*/  USHF.L.W.U32.HI UR24, UR23, 0x7, UR23 ;  /* 0x0000000717187899 */ /* 0x000fc40008010e17 */
[----:B------:R-:W-:Y:S02]  /*2e50*/  USHF.L.W.U32.HI UR21, UR21, 0x7, UR21 ;  /* 0x0000000715157899 */ /* 0x000fe40008010e15 */
[----:B------:R-:W-:Y:S02]  /*2e60*/  USHF.L.W.U32.HI UR28, UR28, 0x7, UR28 ;  /* 0x000000071c1c7899 */ /* 0x000fe40008010e1c */
[----:B------:R-:W-:Y:S02]  /*2e70*/  ULOP3.LUT UR27, UR27, UR23, URZ, 0x3c, !UPT ;  /* 0x000000171b1b7292 */ /* 0x000fe4000f8e3cff */
[----:B------:R-:W-:Y:S02]  /*2e80*/  ULOP3.LUT UR17, UR12, UR17, UR18, 0x96, !UPT ;  /* 0x000000110c117292 */ /* 0x000fe4000f8e9612 */
[----:B------:R-:W-:Y:S02]  /*2e90*/  ULOP3.LUT UR13, UR13, UR9, URZ, 0x3c, !UPT ;  /* 0x000000090d0d7292 */ /* 0x000fe4000f8e3cff */
[----:B------:R-:W-:-:S02]  /*2ea0*/  USHF.L.W.U32.HI UR23, UR15, 0x7, UR15 ;  /* 0x000000070f177899 */ /* 0x000fc40008010e0f */
[----:B------:R-:W-:Y:S02]  /*2eb0*/  ULOP3.LUT UR24, UR24, UR19, URZ, 0x3c, !UPT ;  /* 0x0000001318187292 */ /* 0x000fe4000f8e3cff */
[----:B------:R-:W-:Y:S02]  /*2ec0*/  ULOP3.LUT UR21, UR21, UR8, URZ, 0x3c, !UPT ;  /* 0x0000000815157292 */ /* 0x000fe4000f8e3cff */
[----:B------:R-:W-:Y:S02]  /*2ed0*/  USHF.L.W.U32.HI UR19, UR19, 0x7, UR19 ;  /* 0x0000000713137899 */ /* 0x000fe40008010e13 */
[----:B------:R-:W-:Y:S02]  /*2ee0*/  USHF.L.W.U32.HI UR18, UR7, 0x7, UR7 ;  /* 0x0000000707127899 */ /* 0x000fe40008010e07 */
[----:B------:R-:W-:Y:S02]  /*2ef0*/  ULOP3.LUT UR8, UR12, UR11, URZ, 0x3c, !UPT ;  /* 0x0000000b0c087292 */ /* 0x000fe4000f8e3cff */
[----:B------:R-:W-:-:S02]  /*2f00*/  ULOP3.LUT UR20, UR28, UR12, UR11, 0x96, !UPT ;  /* 0x0000000c1c147292 */ /* 0x000fc4000f8e960b */
[----:B------:R-:W-:Y:S02]  /*2f10*/  USHF.L.W.U32.HI UR16, UR17, 0x7, UR17 ;  /* 0x0000000711107899 */ /* 0x000fe40008010e11 */
[----:B------:R-:W-:Y:S02]  /*2f20*/  ULOP3.LUT UR11, UR28, UR17, URZ, 0x3c, !UPT ;  /* 0x000000111c0b7292 */ /* 0x000fe4000f8e3cff */
[----:B------:R-:W-:Y:S02]  /*2f30*/  ULOP3.LUT UR23, UR23, UR13, URZ, 0x3c, !UPT ;  /* 0x0000000d17177292 */ /* 0x000fe4000f8e3cff */
[----:B------:R-:W-:Y:S02]  /*2f40*/  USHF.L.W.U32.HI UR13, UR13, 0x7, UR13 ;  /* 0x000000070d0d7899 */ /* 0x000fe40008010e0d */
[----:B------:R-:W-:Y:S02]  /*2f50*/  ULOP3.LUT UR17, UR19, UR28, UR17, 0x96, !UPT ;  /* 0x0000001c13117292 */ /* 0x000fe4000f8e9611 */
[----:B------:R-:W-:-:S02]  /*2f60*/  ULOP3.LUT UR18, UR18, UR21, URZ, 0x3c, !UPT ;  /* 0x0000001512127292 */ /* 0x000fc4000f8e3cff */
[----:B------:R-:W-:Y:S02]  /*2f70*/  USHF.L.W.U32.HI UR12, UR8, 0x7, UR8 ;  /* 0x00000007080c7899 */ /* 0x000fe40008010e08 */
[----:B------:R-:W-:Y:S02]  /*2f80*/  ULOP3.LUT UR28, UR19, UR20, URZ, 0x3c, !UPT ;  /* 0x00000014131c7292 */ /* 0x000fe4000f8e3cff */
[----:B------:R-:W-:Y:S01]  /*2f90*/  USHF.L.W.U32.HI UR21, UR21, 0x7, UR21 ;  /* 0x0000000715157899 */ /* 0x000fe20008010e15 */
[----:B------:R-:W0:Y:S01]  /*2fa0*/  S2R R3, SR_TID.X ;  /* 0x0000000000037919 */ /* 0x000e220000002100 */
[----:B------:R-:W-:Y:S02]  /*2fb0*/  ULOP3.LUT UR22, UR55, UR22, UR47, 0x96, !UPT ;  /* 0x0000001637167292 */ /* 0x000fe4000f8e962f */
[----:B------:R-:W-:Y:S02]  /*2fc0*/  USHF.L.W.U32.HI UR8, UR27, 0x7, UR27 ;  /* 0x000000071b087899 */ /* 0x000fe40008010e1b */
[----:B------:R-:W-:-:S02]  /*2fd0*/  ULOP3.LUT UR13, UR13, UR10, URZ, 0x3c, !UPT ;  /* 0x0000000a0d0d7292 */ /* 0x000fc4000f8e3cff */
[----:B------:R-:W-:Y:S02]  /*2fe0*/  USHF.L.W.U32.HI UR31, UR23, 0x7, UR23 ;  /* 0x00000007171f7899 */ /* 0x000fe40008010e17 */
[----:B------:R-:W-:Y:S02]  /*2ff0*/  USHF.L.W.U32.HI UR6, UR5, 0x7, UR5 ;  /* 0x0000000705067899 */ /* 0x000fe40008010e05 */
[----:B------:R-:W-:Y:S02]  /*3000*/  ULOP3.LUT UR16, UR16, UR7, URZ, 0x3c, !UPT ;  /* 0x0000000710107292 */ /* 0x000fe4000f8e3cff */
[----:B------:R-:W-:Y:S02]  /*3010*/  ULOP3.LUT UR12, UR12, UR15, URZ, 0x3c, !UPT ;  /* 0x0000000f0c0c7292 */ /* 0x000fe4000f8e3cff */
[----:B------:R-:W-:Y:S02]  /*3020*/  ULOP3.LUT UR21, UR21, UR9, URZ, 0x3c, !UPT ;  /* 0x0000000915157292 */ /* 0x000fe4000f8e3cff */
[----:B------:R-:W-:-:S02]  /*3030*/  USHF.L.W.U32.HI UR15, UR11, 0x7, UR11 ;  /* 0x000000070b0f7899 */ /* 0x000fc40008010e0b */
[----:B------:R-:W-:Y:S02]  /*3040*/  USHF.L.W.U32.HI UR25, UR18, 0x7, UR18 ;  /* 0x0000000712197899 */ /* 0x000fe40008010e12 */
[----:B------:R-:W-:Y:S02]  /*3050*/  UIMAD UR14, UR22, UR14, URZ ;  /* 0x0000000e160e72a4 */ /* 0x000fe4000f8e02ff */
[----:B------:R-:W-:Y:S02]  /*3060*/  USHF.L.W.U32.HI UR29, UR20, 0x7, UR20 ;  /* 0x00000007141d7899 */ /* 0x000fe40008010e14 */
[----:B------:R-:W-:Y:S02]  /*3070*/  ULOP3.LUT UR8, UR8, UR24, URZ, 0x3c, !UPT ;  /* 0x0000001808087292 */ /* 0x000fe4000f8e3cff */
[----:B------:R-:W-:Y:S02]  /*3080*/  USHF.L.W.U32.HI UR11, UR24, 0x7, UR24 ;  /* 0x00000007180b7899 */ /* 0x000fe40008010e18 */
[----:B------:R-:W-:Y:S01]  /*3090*/  ULOP3.LUT UR31, UR31, UR13, URZ, 0x3c, !UPT ;  /* 0x0000000d1f1f7292 */ /* 0x000fe2000f8e3cff */
[----:B------:R-:W-:Y:S01]  /*30a0*/  UMOV UR4, URZ ;  /* 0x000000ff00047c82 */ /* 0x000fe20008000000 */
[----:B------:R-:W-:-:S02]  /*30b0*/  ULOP3.LUT UR6, UR6, UR27, URZ, 0x3c, !UPT ;  /* 0x0000001b06067292 */ /* 0x000fc4000f8e3cff */
[----:B------:R-:W-:Y:S02]  /*30c0*/  USHF.L.W.U32.HI UR24, UR16, 0x7, UR16 ;  /* 0x0000000710187899 */ /* 0x000fe40008010e10 */
[----:B------:R-:W-:Y:S02]  /*30d0*/  USHF.L.W.U32.HI UR13, UR13, 0x7, UR13 ;  /* 0x000000070d0d7899 */ /* 0x000fe40008010e0d */
[----:B------:R-:W-:Y:S02]  /*30e0*/  ULOP3.LUT UR22, UR15, UR16, URZ, 0x3c, !UPT ;  /* 0x000000100f167292 */ /* 0x000fe4000f8e3cff */
[----:B------:R-:W-:Y:S01]  /*30f0*/  ULOP3.LUT UR27, UR25, UR21, URZ, 0x3c, !UPT ;  /* 0x00000015191b7292 */ /* 0x000fe2000f8e3cff */
[----:B------:R-:W0:Y:S01]  /*3100*/  LDC R0, c[0x0][0x360] ;  /* 0x0000d800ff007b82 */ /* 0x000e220000000800 */
[----:B------:R-:W-:Y:S02]  /*3110*/  ULOP3.LUT UR7, UR14, UR4, URZ, 0x3c, !UPT ;  /* 0x000000040e077292 */ /* 0x000fe4000f8e3cff */
[----:B------:R-:W-:-:S02]  /*3120*/  USHF.L.W.U32.HI UR25, UR21, 0x7, UR21 ;  /* 0x0000000715197899 */ /* 0x000fc40008010e15 */
[----:B------:R-:W-:Y:S02]  /*3130*/  ULOP3.LUT UR29, UR29, UR12, URZ, 0x3c, !UPT ;  /* 0x0000000c1d1d7292 */ /* 0x000fe4000f8e3cff */
[----:B------:R-:W-:Y:S02]  /*3140*/  USHF.L.W.U32.HI UR30, UR12, 0x7, UR12 ;  /* 0x000000070c1e7899 */ /* 0x000fe40008010e0c */
[----:B------:R-:W-:Y:S01]  /*3150*/  USHF.L.W.U32.HI UR16, UR28, 0x7, UR28 ;  /* 0x000000071c107899 */ /* 0x000fe20008010e1c */
[----:B------:R-:W0:Y:S01]  /*3160*/  S2UR UR28, SR_CTAID.X ;  /* 0x00000000001c79c3 */ /* 0x000e220000002500 */
[----:B------:R-:W-:Y:S02]  /*3170*/  USHF.L.W.U32.HI UR12, UR17, 0x7, UR17 ;  /* 0x00000007110c7899 */ /* 0x000fe40008010e11 */
[----:B------:R-:W-:Y:S02]  /*3180*/  ULOP3.LUT UR15, UR11, UR19, UR20, 0x96, !UPT ;  /* 0x000000130b0f7292 */ /* 0x000fe4000f8e9614 */
[----:B------:R-:W-:-:S02]  /*3190*/  ULOP3.LUT UR4, UR11, UR17, URZ, 0x3c, !UPT ;  /* 0x000000110b047292 */ /* 0x000fc4000f8e3cff */
[----:B------:R-:W-:Y:S02]  /*31a0*/  USHF.L.W.U32.HI UR21, UR8, 0x7, UR8 ;  /* 0x0000000708157899 */ /* 0x000fe40008010e08 */
[----:B------:R-:W-:Y:S02]  /*31b0*/  ULOP3.LUT UR18, UR24, UR18, URZ, 0x3c, !UPT ;  /* 0x0000001218127292 */ /* 0x000fe4000f8e3cff */
[----:B------:R-:W-:Y:S02]  /*31c0*/  ULOP3.LUT UR20, UR13, UR5, URZ, 0x3c, !UPT ;  /* 0x000000050d147292 */ /* 0x000fe4000f8e3cff */
[----:B------:R-:W-:Y:S02]  /*31d0*/  USHF.L.W.U32.HI UR19, UR31, 0x7, UR31 ;  /* 0x000000071f137899 */ /* 0x000fe40008010e1f */
[----:B------:R-:W-:Y:S02]  /*31e0*/  ULOP3.LUT UR25, UR25, UR10, URZ, 0x3c, !UPT ;  /* 0x0000000a19197292 */ /* 0x000fe4000f8e3cff */
[----:B------:R-:W-:-:S02]  /*31f0*/  ULOP3.LUT UR30, UR30, UR23, URZ, 0x3c, !UPT ;  /* 0x000000171e1e7292 */ /* 0x000fc4000f8e3cff */
[----:B------:R-:W-:Y:S02]  /*3200*/  ULOP3.LUT UR12, UR12, UR22, URZ, 0x3c, !UPT ;  /* 0x000000160c0c7292 */ /* 0x000fe4000f8e3cff */
[----:B------:R-:W-:Y:S02]  /*3210*/  USHF.L.W.U32.HI UR10, UR22, 0x7, UR22 ;  /* 0x00000007160a7899 */ /* 0x000fe40008010e16 */
[----:B------:R-:W-:Y:S02]  /*3220*/  USHF.L.W.U32.HI UR23, UR4, 0x7, UR4 ;  /* 0x0000000704177899 */ /* 0x000fe40008010e04 */
[----:B------:R-:W-:Y:S02]  /*3230*/  ULOP3.LUT UR22, UR21, UR11, UR17, 0x96, !UPT ;  /* 0x0000000b15167292 */ /* 0x000fe4000f8e9611 */
[----:B------:R-:W-:Y:S02]  /*3240*/  USHF.L.W.U32.HI UR4, UR18, 0x7, UR18 ;  /* 0x0000000712047899 */ /* 0x000fe40008010e12 */
[----:B------:R-:W-:-:S02]  /*3250*/  ULOP3.LUT UR19, UR19, UR20, URZ, 0x3c, !UPT ;  /* 0x0000001413137292 */ /* 0x000fc4000f8e3cff */
[----:B------:R-:W-:Y:S02]  /*3260*/  USHF.L.W.U32.HI UR17, UR29, 0x7, UR29 ;  /* 0x000000071d117899 */ /* 0x000fe40008010e1d */
[----:B------:R-:W-:Y:S02]  /*3270*/  USHF.L.W.U32.HI UR20, UR20, 0x7, UR20 ;  /* 0x0000000714147899 */ /* 0x000fe40008010e14 */
[----:B------:R-:W-:Y:S02]  /*3280*/  USHF.L.W.U32.HI UR13, UR27, 0x7, UR27 ;  /* 0x000000071b0d7899 */ /* 0x000fe40008010e1b */
[----:B------:R-:W-:Y:S02]  /*3290*/  ULOP3.LUT UR10, UR10, UR18, URZ, 0x3c, !UPT ;  /* 0x000000120a0a7292 */ /* 0x000fe4000f8e3cff */
[----:B------:R-:W-:Y:S01]  /*32a0*/  ULOP3.LUT UR4, UR4, UR27, URZ, 0x3c, !UPT ;  /* 0x0000001b04047292 */ /* 0x000fe2000f8e3cff */
[----:B------:R-:W1:Y:S01]  /*32b0*/  LDCU UR26, c[0x0][0x388] ;  /* 0x00007100ff1a77ac */ /* 0x000e620008000800 */
[----:B------:R-:W-:-:S02]  /*32c0*/  ULOP3.LUT UR17, UR17, UR30, URZ, 0x3c, !UPT ;  /* 0x0000001e11117292 */ /* 0x000fc4000f8e3cff */
[----:B------:R-:W-:Y:S02]  /*32d0*/  USHF.L.W.U32.HI UR18, UR30, 0x7, UR30 ;  /* 0x000000071e127899 */ /* 0x000fe40008010e1e */
[----:B------:R-:W-:Y:S02]  /*32e0*/  ULOP3.LUT UR20, UR20, UR6, URZ, 0x3c, !UPT ;  /* 0x0000000614147292 */ /* 0x000fe4000f8e3cff */
[----:B------:R-:W-:Y:S02]  /*32f0*/  USHF.L.W.U32.HI UR27, UR19, 0x7, UR19 ;  /* 0x00000007131b7899 */ /* 0x000fe40008010e13 */
[----:B------:R-:W-:Y:S02]  /*3300*/  USHF.L.W.U32.HI UR11, UR25, 0x7, UR25 ;  /* 0x00000007190b7899 */ /* 0x000fe40008010e19 */
[----:B------:R-:W-:Y:S02]  /*3310*/  USHF.L.W.U32.HI UR24, UR15, 0x7, UR15 ;  /* 0x000000070f187899 */ /* 0x000fe40008010e0f */
[----:B------:R-:W-:-:S02]  /*3320*/  ULOP3.LUT UR15, UR22, UR21, UR15, 0x96, !UPT ;  /* 0x00000015160f7292 */ /* 0x000fc4000f8e960f */
[----:B------:R-:W-:Y:S02]  /*3330*/  ULOP3.LUT UR18, UR18, UR31, URZ, 0x3c, !UPT ;  /* 0x0000001f12127292 */ /* 0x000fe4000f8e3cff */
[----:B------:R-:W-:Y:S02]  /*3340*/  USHF.L.W.U32.HI UR21, UR17, 0x7, UR17 ;  /* 0x0000000711157899 */ /* 0x000fe40008010e11 */
[----:B------:R-:W-:Y:S02]  /*3350*/  ULOP3.LUT UR27, UR27, UR20, URZ, 0x3c, !UPT ;  /* 0x000000141b1b7292 */ /* 0x000fe4000f8e3cff */
[----:B------:R-:W-:Y:S02]  /*3360*/  USHF.L.W.U32.HI UR9, UR6, 0x7, UR6 ;  /* 0x0000000706097899 */ /* 0x000fe40008010e06 */
[----:B------:R-:W-:Y:S02]  /*3370*/  ULOP3.LUT UR11, UR11, UR5, URZ, 0x3c, !UPT ;  /* 0x000000050b0b7292 */ /* 0x000fe4000f8e3cff */
[----:B------:R-:W-:-:S02]  /*3380*/  USHF.L.W.U32.HI UR20, UR20, 0x7, UR20 ;  /* 0x0000000714147899 */ /* 0x000fc40008010e14 */
[----:B------:R-:W-:Y:S02]  /*3390*/  ULOP3.LUT UR21, UR21, UR18, URZ, 0x3c, !UPT ;  /* 0x0000001215157292 */ /* 0x000fe4000f8e3cff */
[----:B------:R-:W-:Y:S02]  /*33a0*/  USHF.L.W.U32.HI UR22, UR18, 0x7, UR18 ;  /* 0x0000000712167899 */ /* 0x000fe40008010e12 */
[----:B------:R-:W-:Y:S02]  /*33b0*/  USHF.L.W.U32.HI UR18, UR11, 0x7, UR11 ;  /* 0x000000070b127899 */ /* 0x000fe40008010e0b */
[----:B------:R-:W-:Y:S02]  /*33c0*/  ULOP3.LUT UR9, UR20, UR9, UR8, 0x96, !UPT ;  /* 0x0000000914097292 */ /* 0x000fe4000f8e9608 */
[----:B------:R-:W-:Y:S01]  /*33d0*/  ULOP3.LUT UR16, UR16, UR29, URZ, 0x3c, !UPT ;  /* 0x0000001d10107292 */ /* 0x000fe2000f8e3cff */
[----:B0-----:R-:W-:Y:S01]  /*33e0*/  IMAD R0, R0, UR28, R3 ;  /* 0x0000001c00007c24 */ /* 0x001fe2000f8e0203 */
[----:B------:R-:W-:-:S02]  /*33f0*/  ULOP3.LUT UR6, UR9, UR18, UR6, 0x96, !UPT ;  /* 0x0000001209067292 */ /* 0x000fc4000f8e9606 */
[----:B------:R-:W-:Y:S02]  /*3400*/  ULOP3.LUT UR13, UR13, UR25, URZ, 0x3c, !UPT ;  /* 0x000000190d0d7292 */ /* 0x000fe4000f8e3cff */
[----:B------:R-:W-:Y:S01]  /*3410*/  USHF.L.W.U32.HI UR25, UR16, 0x7, UR16 ;  /* 0x0000000710197899 */ /* 0x000fe20008010e10 */
[----:B-1----:R-:W-:Y:S01]  /*3420*/  VIADD R7, R0, UR26 ;  /* 0x0000001a00077c36 */ /* 0x002fe20008000000 */
[----:B------:R-:W-:Y:S02]  /*3430*/  ULOP3.LUT UR6, UR14, UR6, URZ, 0x3c, !UPT ;  /* 0x000000060e067292 */ /* 0x000fe4000f8e3cff */
[----:B------:R-:W-:Y:S02]  /*3440*/  ULOP3.LUT UR24, UR24, UR16, URZ, 0x3c, !UPT ;  /* 0x0000001018187292 */ /* 0x000fe4000f8e3cff */
[----:B------:R-:W-:Y:S02]  /*3450*/  USHF.L.W.U32.HI UR16, UR12, 0x7, UR12 ;  /* 0x000000070c107899 */ /* 0x000fe40008010e0c */
[----:B------:R-:W-:Y:S01]  /*3460*/  ULOP3.LUT UR25, UR25, UR17, URZ, 0x3c, !UPT ;  /* 0x0000001119197292 */ /* 0x000fe2000f8e3cff */
[----:B------:R-:W-:Y:S01]  /*3470*/  ISETP.NE.AND P0, PT, R7, UR6, PT ;  /* 0x0000000607007c0c */ /* 0x000fe2000bf05270 */
[----:B------:R-:W-:-:S02]  /*3480*/  USHF.L.W.U32.HI UR5, UR10, 0x7, UR10 ;  /* 0x000000070a057899 */ /* 0x000fc40008010e0a */
[----:B------:R-:W-:Y:S02]  /*3490*/  ULOP3.LUT UR10, UR25, UR16, UR10, 0x96, !UPT ;  /* 0x00000010190a7292 */ /* 0x000fe4000f8e960a */
[----:B------:R-:W-:Y:S02]  /*34a0*/  USHF.L.W.U32.HI UR17, UR13, 0x7, UR13 ;  /* 0x000000070d117899 */ /* 0x000fe40008010e0d */
[----:B------:R-:W-:Y:S02]  /*34b0*/  USHF.L.W.U32.HI UR16, UR4, 0x7, UR4 ;  /* 0x0000000704107899 */ /* 0x000fe40008010e04 */
[----:B------:R-:W-:Y:S02]  /*34c0*/  ULOP3.LUT UR22, UR22, UR19, URZ, 0x3c, !UPT ;  /* 0x0000001316167292 */ /* 0x000fe4000f8e3cff */
[----:B------:R-:W-:Y:S02]  /*34d0*/  ULOP3.LUT UR12, UR24, UR23, UR12, 0x96, !UPT ;  /* 0x00000017180c7292 */ /* 0x000fe4000f8e960c */
[----:B------:R-:W-:-:S02]  /*34e0*/  ULOP3.LUT UR4, UR21, UR5, UR4, 0x96, !UPT ;  /* 0x0000000515047292 */ /* 0x000fc4000f8e9604 */
[----:B------:R-:W-:Y:S02]  /*34f0*/  ULOP3.LUT UR11, UR27, UR17, UR11, 0x96, !UPT ;  /* 0x000000111b0b7292 */ /* 0x000fe4000f8e960b */
[----:B------:R-:W-:Y:S01]  /*3500*/  ULOP3.LUT UR13, UR22, UR16, UR13, 0x96, !UPT ;  /* 0x00000010160d7292 */ /* 0x000fe2000f8e960d */
[----:B------:R-:W-:Y:S01]  /*3510*/  LOP3.LUT R23, R7, UR6, RZ, 0x3c, !PT ;  /* 0x0000000607177c12 */ /* 0x000fe2000f8e3cff */
[----:B------:R-:W-:Y:S02]  /*3520*/  ULOP3.LUT UR15, UR14, UR15, URZ, 0x3c, !UPT ;  /* 0x0000000f0e0f7292 */ /* 0x000fe4000f8e3cff */
[----:B------:R-:W-:Y:S02]  /*3530*/  ULOP3.LUT UR12, UR14, UR12, URZ, 0x3c, !UPT ;  /* 0x0000000c0e0c7292 */ /* 0x000fe4000f8e3cff */
[----:B------:R-:W-:Y:S02]  /*3540*/  ULOP3.LUT UR10, UR14, UR10, URZ, 0x3c, !UPT ;  /* 0x0000000a0e0a7292 */ /* 0x000fe4000f8e3cff */
[----:B------:R-:W-:-:S02]  /*3550*/  ULOP3.LUT UR5, UR14, UR4, URZ, 0x3c, !UPT ;  /* 0x000000040e057292 */ /* 0x000fc4000f8e3cff */
[----:B------:R-:W-:Y:S02]  /*3560*/  ULOP3.LUT UR11, UR14, UR11, URZ, 0x3c, !UPT ;  /* 0x0000000b0e0b7292 */ /* 0x000fe4000f8e3cff */
[----:B------:R-:W-:Y:S01]  /*3570*/  ULOP3.LUT UR13, UR14, UR13, URZ, 0x3c, !UPT ;  /* 0x0000000d0e0d7292 */ /* 0x000fe2000f8e3cff */
[----:B------:R-:W-:Y:S01]  /*3580*/  BSSY.RECONVERGENT B0, `(.L_x_0) ;  /* 0x0000036000007945 */ /* 0x000fe20003800200 */
[----:B------:R-:W-:Y:S01]  /*3590*/  UMOV UR4, URZ ;  /* 0x000000ff00047c82 */ /* 0x000fe20008000000 */
[----:B------:R-:W-:Y:S01]  /*35a0*/  IMAD.MOV.U32 R4, RZ, RZ, RZ ;  /* 0x000000ffff047224 */ /* 0x000fe200078e00ff */
[C---:B------:R-:W-:Y:S01]  /*35b0*/  LOP3.LUT R9, R7.reuse, UR7, RZ, 0x3c, !PT ;  /* 0x0000000707097c12 */ /* 0x040fe2000f8e3cff */
[----:B------:R-:W-:Y:S01]  /*35c0*/  IMAD.MOV.U32 R0, RZ, RZ, R23 ;  /* 0x000000ffff007224 */ /* 0x000fe200078e0017 */
[C---:B------:R-:W-:Y:S02]  /*35d0*/  LOP3.LUT R11, R7.reuse, UR15, RZ, 0x3c, !PT ;  /* 0x0000000f070b7c12 */ /* 0x040fe4000f8e3cff */
[----:B------:R-:W-:-:S02]  /*35e0*/  LOP3.LUT R13, R7, UR12, RZ, 0x3c, !PT ;  /* 0x0000000c070d7c12 */ /* 0x000fc4000f8e3cff */
[C---:B------:R-:W-:Y:S02]  /*35f0*/  LOP3.LUT R15, R7.reuse, UR10, RZ, 0x3c, !PT ;  /* 0x0000000a070f7c12 */ /* 0x040fe4000f8e3cff */
[C---:B------:R-:W-:Y:S02]  /*3600*/  LOP3.LUT R17, R7.reuse, UR5, RZ, 0x3c, !PT ;  /* 0x0000000507117c12 */ /* 0x040fe4000f8e3cff */
[C---:B------:R-:W-:Y:S02]  /*3610*/  LOP3.LUT R21, R7.reuse, UR11, RZ, 0x3c, !PT ;  /* 0x0000000b07157c12 */ /* 0x040fe4000f8e3cff */
[----:B------:R-:W-:Y:S01]  /*3620*/  LOP3.LUT R19, R7, UR13, RZ, 0x3c, !PT ;  /* 0x0000000d07137c12 */ /* 0x000fe2000f8e3cff */
[----:B------:R-:W-:Y:S06]  /*3630*/  @P0 BRA `(.L_x_1) ;  /* 0x0000000000780947 */ /* 0x000fec0003800000 */
[----:B------:R-:W-:Y:S01]  /*3640*/  ISETP.NE.AND P0, PT, R7, UR11, PT ;  /* 0x0000000b07007c0c */ /* 0x000fe2000bf05270 */
[----:B------:R-:W-:Y:S02]  /*3650*/  IMAD.MOV.U32 R4, RZ, RZ, 0x20 ;  /* 0x00000020ff047424 */ /* 0x000fe400078e00ff */
[----:B------:R-:W-:-:S10]  /*3660*/  IMAD.MOV.U32 R0, RZ, RZ, R21 ;  /* 0x000000ffff007224 */ /* 0x000fd400078e0015 */
[----:B------:R-:W-:Y:S05]  /*3670*/  @P0 BRA `(.L_x_1) ;  /* 0x0000000000680947 */ /* 0x000fea0003800000 */
        /* <DEDUP_REMOVED lines=22> */
[----:B------:R-:W-:-:S10]  /*37e0*/  IMAD.MOV.U32 R5, RZ, RZ, RZ ;  /* 0x000000ffff057224 */ /* 0x000fd400078e00ff */
[----:B------:R-:W-:Y:S05]  /*37f0*/  @!P0 BRA `(.L_x_2) ;  /* 0x0000000000388947 */ /* 0x000fea0003800000 */
[----:B------:R-:W-:Y:S02]  /*3800*/  IMAD.MOV.U32 R4, RZ, RZ, 0xe0 ;  /* 0x000000e0ff047424 */ /* 0x000fe400078e00ff */
[----:B------:R-:W-:-:S07]  /*3810*/  IMAD.MOV.U32 R0, RZ, RZ, R9 ;  /* 0x000000ffff007224 */ /* 0x000fce00078e0009 */
.L_x_1:
[----:B------:R-:W-:Y:S01]  /*3820*/  ISETP.GE.AND P0, PT, R0, RZ, PT ;  /* 0x000000ff0000720c */ /* 0x000fe20003f06270 */
[----:B------:R-:W-:-:S12]  /*3830*/  IMAD.U32 R5, RZ, RZ, UR4 ;  /* 0x00000004ff057e24 */ /* 0x000fd8000f8e00ff */
[----:B------:R-:W-:Y:S05]  /*3840*/  @!P0 BRA `(.L_x_2) ;  /* 0x0000000000248947 */ /* 0x000fea0003800000 */
[----:B------:R-:W-:Y:S02]  /*3850*/  IMAD.MOV.U32 R2, RZ, RZ, -0x80000000 ;  /* 0x80000000ff027424 */ /* 0x000fe400078e00ff */
[----:B------:R-:W-:-:S07]  /*3860*/  IMAD.U32 R5, RZ, RZ, UR4 ;  /* 0x00000004ff057e24 */ /* 0x000fce000f8e00ff */
.L_x_3:
[----:B------:R-:W-:Y:S02]  /*3870*/  SHF.R.U32.HI R3, RZ, 0x1, R2 ;  /* 0x00000001ff037819 */ /* 0x000fe40000011602 */
[----:B------:R-:W-:Y:S02]  /*3880*/  ISETP.GT.U32.AND P2, PT, R2, 0x1, PT ;  /* 0x000000010200780c */ /* 0x000fe40003f44070 */
[----:B------:R-:W-:Y:S01]  /*3890*/  LOP3.LUT P0, RZ, R3, R0, RZ, 0xc0, !PT ;  /* 0x0000000003ff7212 */ /* 0x000fe2000780c0ff */
[----:B------:R-:W-:Y:S01]  /*38a0*/  IMAD.MOV.U32 R2, RZ, RZ, R3 ;  /* 0x000000ffff027224 */ /* 0x000fe200078e0003 */
[----:B------:R-:W-:-:S05]  /*38b0*/  IADD3 R4, P1, PT, R4, 0x1, RZ ;  /* 0x0000000104047810 */ /* 0x000fca0007f3e0ff */
[----:B------:R-:W-:-:S06]  /*38c0*/  IMAD.X R5, RZ, RZ, R5, P1 ;  /* 0x000000ffff057224 */ /* 0x000fcc00008e0605 */
[----:B------:R-:W-:Y:S05]  /*38d0*/  @!P0 BRA P2, `(.L_x_3) ;  /* 0xfffffffc00e48947 */ /* 0x000fea000103ffff */
.L_x_2:
[----:B------:R-:W-:Y:S05]  /*38e0*/  BSYNC.RECONVERGENT B0 ;  /* 0x0000000000007941 */ /* 0x000fea0003800200 */
.L_x_0:
[----:B------:R-:W0:Y:S02]  /*38f0*/  LDCU.64 UR8, c[0x0][0x390] ;  /* 0x00007200ff0877ac */ /* 0x000e240008000a00 */
[----:B0-----:R-:W-:-:S04]  /*3900*/  ISETP.GE.U32.AND P0, PT, R4, UR8, PT ;  /* 0x0000000804007c0c */ /* 0x001fc8000bf06070 */
[----:B------:R-:W-:-:S13]  /*3910*/  ISETP.GE.U32.AND.EX P0, PT, R5, UR9, PT, P0 ;  /* 0x0000000905007c0c */ /* 0x000fda000bf06100 */
[----:B------:R-:W-:Y:S05]  /*3920*/  @!P0 EXIT ;  /* 0x000000000000894d */ /* 0x000fea0003800000 */
[----:B------:R-:W0:Y:S01]  /*3930*/  LDCU.64 UR4, c[0x0][0x3a8] ;  /* 0x00007500ff0477ac */ /* 0x000e220008000a00 */
[----:B------:R-:W-:Y:S02]  /*3940*/  IMAD.MOV.U32 R5, RZ, RZ, 0x1 ;  /* 0x00000001ff057424 */ /* 0x000fe400078e00ff */
[----:B------:R-:W-:Y:S02]  /*3950*/  IMAD.MOV.U32 R4, RZ, RZ, RZ ;  /* 0x000000ffff047224 */ /* 0x000fe400078e00ff */
[----:B0-----:R-:W-:Y:S02]  /*3960*/  IMAD.U32 R2, RZ, RZ, UR4 ;  /* 0x00000004ff027e24 */ /* 0x001fe4000f8e00ff */
[----:B------:R-:W-:-:S05]  /*3970*/  IMAD.U32 R3, RZ, RZ, UR5 ;  /* 0x00000005ff037e24 */ /* 0x000fca000f8e00ff */
[----:B------:R-:W2:Y:S02]  /*3980*/  ATOMG.E.CAS.STRONG.GPU PT, R2, [R2], R4, R5 ;  /* 0x00000004020273a9 */ /* 0x000ea400001ee105 */
[----:B--2---:R-:W-:-:S13]  /*3990*/  ISETP.NE.AND P0, PT, R2, RZ, PT ;  /* 0x000000ff0200720c */ /* 0x004fda0003f05270 */
[----:B------:R-:W-:Y:S05]  /*39a0*/  @P0 EXIT ;  /* 0x000000000000094d */ /* 0x000fea0003800000 */
[----:B------:R-:W0:Y:S08]  /*39b0*/  LDC.64 R2, c[0x0][0x398] ;  /* 0x0000e600ff027b82 */ /* 0x000e300000000a00 */
[----:B------:R-:W1:Y:S01]  /*39c0*/  LDC.64 R4, c[0x0][0x3a0] ;  /* 0x0000e800ff047b82 */ /* 0x000e620000000a00 */
[----:B0-----:R-:W-:Y:S04]  /*39d0*/  STG.E desc[UR44][R2.64], R7 ;  /* 0x0000000702007986 */ /* 0x001fe8000c10192c */
[----:B-1----:R-:W-:Y:S04]  /*39e0*/  STG.E desc[UR44][R4.64], R9 ;  /* 0x0000000904007986 */ /* 0x002fe8000c10192c */
[----:B------:R-:W-:Y:S04]  /*39f0*/  STG.E desc[UR44][R4.64+0x4], R11 ;  /* 0x0000040b04007986 */ /* 0x000fe8000c10192c */
[----:B------:R-:W-:Y:S04]  /*3a00*/  STG.E desc[UR44][R4.64+0x8], R13 ;  /* 0x0000080d04007986 */ /* 0x000fe8000c10192c */
[----:B------:R-:W-:Y:S04]  /*3a10*/  STG.E desc[UR44][R4.64+0xc], R15 ;  /* 0x00000c0f04007986 */ /* 0x000fe8000c10192c */
[----:B------:R-:W-:Y:S04]  /*3a20*/  STG.E desc[UR44][R4.64+0x10], R17 ;  /* 0x0000101104007986 */ /* 0x000fe8000c10192c */
[----:B------:R-:W-:Y:S04]  /*3a30*/  STG.E desc[UR44][R4.64+0x14], R19 ;  /* 0x0000141304007986 */ /* 0x000fe8000c10192c */
[----:B------:R-:W-:Y:S04]  /*3a40*/  STG.E desc[UR44][R4.64+0x18], R21 ;  /* 0x0000181504007986 */ /* 0x000fe8000c10192c */
[----:B------:R-:W-:Y:S01]  /*3a50*/  STG.E desc[UR44][R4.64+0x1c], R23 ;  /* 0x00001c1704007986 */ /* 0x000fe2000c10192c */
[----:B------:R-:W-:Y:S05]  /*3a60*/  EXIT ;  /* 0x000000000000794d */ /* 0x000fea0003800000 */
.L_x_4:
[----:B------:R-:W-:-:S00]  /*3a70*/  BRA `(.L_x_4) ;  /* 0xfffffffc00fc7947 */ /* 0x000fc0000383ffff */
[----:B------:R-:W-:-:S00]  /*3a80*/  NOP ;  /* 0x0000000000007918 */ /* 0x000fc00000000000 */
[----:B------:R-:W-:-:S00]  /*3a90*/  NOP ;  /* 0x0000000000007918 */ /* 0x000fc00000000000 */
[----:B------:R-:W-:-:S00]  /*3aa0*/  NOP ;  /* 0x0000000000007918 */ /* 0x000fc00000000000 */
[----:B------:R-:W-:-:S00]  /*3ab0*/  NOP ;  /* 0x0000000000007918 */ /* 0x000fc00000000000 */
[----:B------:R-:W-:-:S00]  /*3ac0*/  NOP ;  /* 0x0000000000007918 */ /* 0x000fc00000000000 */
[----:B------:R-:W-:-:S00]  /*3ad0*/  NOP ;  /* 0x0000000000007918 */ /* 0x000fc00000000000 */
[----:B------:R-:W-:-:S00]  /*3ae0*/  NOP ;  /* 0x0000000000007918 */ /* 0x000fc00000000000 */
[----:B------:R-:W-:-:S00]  /*3af0*/  NOP ;  /* 0x0000000000007918 */ /* 0x000fc00000000000 */
.L_x_5:


//--------------------- .nv.shared.reserved.0     --------------------------
	.section	.nv.shared.reserved.0,"aw",@nobits
	.weak		__nv_reservedSMEM_offset_0_alias
	.size		__nv_reservedSMEM_offset_0_alias, 0, 64
	.other		__nv_reservedSMEM_offset_0_alias,@"STO_CUDA_RESERVED_SHARED STV_DEFAULT"
__nv_reservedSMEM_offset_0_alias:
	.zero		0
	.zero		64


//--------------------- .nv.constant0._Z26zion_cosmic_harmony_kernelPKjjmPjS1_PVi --------------------------
	.section	.nv.constant0._Z26zion_cosmic_harmony_kernelPKjjmPjS1_PVi,"a",@progbits
	.sectionflags	@""
	.align	4
.nv.constant0._Z26zion_cosmic_harmony_kernelPKjjmPjS1_PVi:
	.zero		944


//--------------------- SYMBOLS --------------------------

	.type		.nv.reservedSmem.offset0,@object
	.size		.nv.reservedSmem.offset0,0x4
